//
// Generated by NVIDIA NVVM Compiler
//
// Compiler Build ID: CL-36424714
// Cuda compilation tools, release 13.0, V13.0.88
// Based on NVVM 20.0.0
//

.version 9.0
.target sm_100
.address_size 64

	// .globl	_ZN3cub18CUB_300001_SM_10006detail11EmptyKernelIvEEvv
.func  (.param .align 16 .b8 func_retval0[16]) __internal_trig_reduction_slowpathd
(
	.param .b64 __internal_trig_reduction_slowpathd_param_0
)
;
.func  (.param .b64 func_retval0) __internal_accurate_pow
(
	.param .b64 __internal_accurate_pow_param_0
)
;
.global .align 1 .b8 _ZN31_INTERNAL_b9fea0d7_4_k_cu__Z1fd4cuda3std3__45__cpo5beginE[1];
.global .align 1 .b8 _ZN31_INTERNAL_b9fea0d7_4_k_cu__Z1fd4cuda3std3__45__cpo3endE[1];
.global .align 1 .b8 _ZN31_INTERNAL_b9fea0d7_4_k_cu__Z1fd4cuda3std3__45__cpo6cbeginE[1];
.global .align 1 .b8 _ZN31_INTERNAL_b9fea0d7_4_k_cu__Z1fd4cuda3std3__45__cpo4cendE[1];
.global .align 1 .b8 _ZN31_INTERNAL_b9fea0d7_4_k_cu__Z1fd4cuda3std3__45__cpo6rbeginE[1];
.global .align 1 .b8 _ZN31_INTERNAL_b9fea0d7_4_k_cu__Z1fd4cuda3std3__45__cpo4rendE[1];
.global .align 1 .b8 _ZN31_INTERNAL_b9fea0d7_4_k_cu__Z1fd4cuda3std3__45__cpo7crbeginE[1];
.global .align 1 .b8 _ZN31_INTERNAL_b9fea0d7_4_k_cu__Z1fd4cuda3std3__45__cpo5crendE[1];
.global .align 1 .b8 _ZN31_INTERNAL_b9fea0d7_4_k_cu__Z1fd4cuda3std3__433_GLOBAL__N__b9fea0d7_4_k_cu__Z1fd6ignoreE[1];
.global .align 1 .b8 _ZN31_INTERNAL_b9fea0d7_4_k_cu__Z1fd4cuda3std3__419piecewise_constructE[1];
.global .align 1 .b8 _ZN31_INTERNAL_b9fea0d7_4_k_cu__Z1fd4cuda3std3__48in_placeE[1];
.global .align 1 .b8 _ZN31_INTERNAL_b9fea0d7_4_k_cu__Z1fd4cuda3std3__420unreachable_sentinelE[1];
.global .align 1 .b8 _ZN31_INTERNAL_b9fea0d7_4_k_cu__Z1fd4cuda3std3__47nulloptE[1];
.global .align 1 .b8 _ZN31_INTERNAL_b9fea0d7_4_k_cu__Z1fd4cuda3std3__48unexpectE[1];
.global .align 1 .b8 _ZN31_INTERNAL_b9fea0d7_4_k_cu__Z1fd4cuda3std6ranges3__45__cpo4swapE[1];
.global .align 1 .b8 _ZN31_INTERNAL_b9fea0d7_4_k_cu__Z1fd4cuda3std6ranges3__45__cpo9iter_moveE[1];
.global .align 1 .b8 _ZN31_INTERNAL_b9fea0d7_4_k_cu__Z1fd4cuda3std6ranges3__45__cpo5beginE[1];
.global .align 1 .b8 _ZN31_INTERNAL_b9fea0d7_4_k_cu__Z1fd4cuda3std6ranges3__45__cpo3endE[1];
.global .align 1 .b8 _ZN31_INTERNAL_b9fea0d7_4_k_cu__Z1fd4cuda3std6ranges3__45__cpo6cbeginE[1];
.global .align 1 .b8 _ZN31_INTERNAL_b9fea0d7_4_k_cu__Z1fd4cuda3std6ranges3__45__cpo4cendE[1];
.global .align 1 .b8 _ZN31_INTERNAL_b9fea0d7_4_k_cu__Z1fd4cuda3std6ranges3__45__cpo7advanceE[1];
.global .align 1 .b8 _ZN31_INTERNAL_b9fea0d7_4_k_cu__Z1fd4cuda3std6ranges3__45__cpo9iter_swapE[1];
.global .align 1 .b8 _ZN31_INTERNAL_b9fea0d7_4_k_cu__Z1fd4cuda3std6ranges3__45__cpo4nextE[1];
.global .align 1 .b8 _ZN31_INTERNAL_b9fea0d7_4_k_cu__Z1fd4cuda3std6ranges3__45__cpo4prevE[1];
.global .align 1 .b8 _ZN31_INTERNAL_b9fea0d7_4_k_cu__Z1fd4cuda3std6ranges3__45__cpo4dataE[1];
.global .align 1 .b8 _ZN31_INTERNAL_b9fea0d7_4_k_cu__Z1fd4cuda3std6ranges3__45__cpo5cdataE[1];
.global .align 1 .b8 _ZN31_INTERNAL_b9fea0d7_4_k_cu__Z1fd4cuda3std6ranges3__45__cpo4sizeE[1];
.global .align 1 .b8 _ZN31_INTERNAL_b9fea0d7_4_k_cu__Z1fd4cuda3std6ranges3__45__cpo5ssizeE[1];
.global .align 1 .b8 _ZN31_INTERNAL_b9fea0d7_4_k_cu__Z1fd4cuda3std6ranges3__45__cpo8distanceE[1];
.global .align 1 .b8 _ZN31_INTERNAL_b9fea0d7_4_k_cu__Z1fd6thrust24THRUST_300001_SM_1000_NS8cuda_cub3parE[1];
.global .align 1 .b8 _ZN31_INTERNAL_b9fea0d7_4_k_cu__Z1fd6thrust24THRUST_300001_SM_1000_NS8cuda_cub10par_nosyncE[1];
.global .align 1 .b8 _ZN31_INTERNAL_b9fea0d7_4_k_cu__Z1fd6thrust24THRUST_300001_SM_1000_NS6system6detail10sequential3seqE[1];
.global .align 1 .b8 _ZN31_INTERNAL_b9fea0d7_4_k_cu__Z1fd6thrust24THRUST_300001_SM_1000_NS12placeholders2_1E[1];
.global .align 1 .b8 _ZN31_INTERNAL_b9fea0d7_4_k_cu__Z1fd6thrust24THRUST_300001_SM_1000_NS12placeholders2_2E[1];
.global .align 1 .b8 _ZN31_INTERNAL_b9fea0d7_4_k_cu__Z1fd6thrust24THRUST_300001_SM_1000_NS12placeholders2_3E[1];
.global .align 1 .b8 _ZN31_INTERNAL_b9fea0d7_4_k_cu__Z1fd6thrust24THRUST_300001_SM_1000_NS12placeholders2_4E[1];
.global .align 1 .b8 _ZN31_INTERNAL_b9fea0d7_4_k_cu__Z1fd6thrust24THRUST_300001_SM_1000_NS12placeholders2_5E[1];
.global .align 1 .b8 _ZN31_INTERNAL_b9fea0d7_4_k_cu__Z1fd6thrust24THRUST_300001_SM_1000_NS12placeholders2_6E[1];
.global .align 1 .b8 _ZN31_INTERNAL_b9fea0d7_4_k_cu__Z1fd6thrust24THRUST_300001_SM_1000_NS12placeholders2_7E[1];
.global .align 1 .b8 _ZN31_INTERNAL_b9fea0d7_4_k_cu__Z1fd6thrust24THRUST_300001_SM_1000_NS12placeholders2_8E[1];
.global .align 1 .b8 _ZN31_INTERNAL_b9fea0d7_4_k_cu__Z1fd6thrust24THRUST_300001_SM_1000_NS12placeholders2_9E[1];
.global .align 1 .b8 _ZN31_INTERNAL_b9fea0d7_4_k_cu__Z1fd6thrust24THRUST_300001_SM_1000_NS12placeholders3_10E[1];
.global .align 1 .b8 _ZN31_INTERNAL_b9fea0d7_4_k_cu__Z1fd6thrust24THRUST_300001_SM_1000_NS3seqE[1];
.global .align 8 .b8 __cudart_i2opi_d[144] = {8, 93, 141, 31, 177, 95, 251, 107, 234, 146, 82, 138, 247, 57, 7, 61, 123, 241, 229, 235, 199, 186, 39, 117, 45, 234, 95, 158, 102, 63, 70, 79, 183, 9, 203, 39, 207, 126, 54, 109, 31, 109, 10, 90, 139, 17, 47, 239, 15, 152, 5, 222, 255, 151, 248, 31, 59, 40, 249, 189, 139, 95, 132, 156, 244, 57, 83, 131, 57, 214, 145, 57, 65, 126, 95, 180, 38, 112, 156, 233, 132, 68, 187, 46, 245, 53, 130, 232, 62, 167, 41, 177, 28, 235, 29, 254, 28, 146, 209, 9, 234, 46, 73, 6, 224, 210, 77, 66, 58, 110, 36, 183, 97, 197, 187, 222, 171, 99, 81, 254, 65, 144, 67, 60, 153, 149, 98, 219, 192, 221, 52, 245, 209, 87, 39, 252, 41, 21, 68, 78, 110, 131, 249, 162};
.global .align 16 .b8 __cudart_sin_cos_coeffs[128] = {70, 210, 176, 44, 241, 229, 90, 190, 146, 227, 172, 105, 227, 29, 199, 62, 161, 98, 219, 25, 160, 1, 42, 191, 24, 8, 17, 17, 17, 17, 129, 63, 84, 85, 85, 85, 85, 85, 197, 191, 0, 0, 0, 0, 0, 0, 0, 0, 0, 0, 0, 0, 0, 0, 0, 0, 100, 129, 253, 32, 131, 255, 168, 189, 40, 133, 239, 193, 167, 238, 33, 62, 217, 230, 6, 142, 79, 126, 146, 190, 233, 188, 221, 25, 160, 1, 250, 62, 71, 93, 193, 22, 108, 193, 86, 191, 81, 85, 85, 85, 85, 85, 165, 63, 0, 0, 0, 0, 0, 0, 224, 191, 0, 0, 0, 0, 0, 0, 240, 63};

.visible .entry _ZN3cub18CUB_300001_SM_10006detail11EmptyKernelIvEEvv()
{


	ret;

}
	// .globl	_ZN3cub18CUB_300001_SM_10006detail8for_each13static_kernelINS2_12policy_hub_t12policy_500_tEmN6thrust24THRUST_300001_SM_1000_NS8cuda_cub20__uninitialized_fill7functorINS7_10device_ptrIdEEdEEEEvT0_T1_
.visible .entry _ZN3cub18CUB_300001_SM_10006detail8for_each13static_kernelINS2_12policy_hub_t12policy_500_tEmN6thrust24THRUST_300001_SM_1000_NS8cuda_cub20__uninitialized_fill7functorINS7_10device_ptrIdEEdEEEEvT0_T1_(
	.param .u64 _ZN3cub18CUB_300001_SM_10006detail8for_each13static_kernelINS2_12policy_hub_t12policy_500_tEmN6thrust24THRUST_300001_SM_1000_NS8cuda_cub20__uninitialized_fill7functorINS7_10device_ptrIdEEdEEEEvT0_T1__param_0,
	.param .align 8 .b8 _ZN3cub18CUB_300001_SM_10006detail8for_each13static_kernelINS2_12policy_hub_t12policy_500_tEmN6thrust24THRUST_300001_SM_1000_NS8cuda_cub20__uninitialized_fill7functorINS7_10device_ptrIdEEdEEEEvT0_T1__param_1[16]
)
.maxntid 256
{
	.reg .pred 	%p<4>;
	.reg .b32 	%r<5>;
	.reg .b64 	%rd<16>;
	.reg .b64 	%fd<3>;

	ld.param.f64 	%fd2, [_ZN3cub18CUB_300001_SM_10006detail8for_each13static_kernelINS2_12policy_hub_t12policy_500_tEmN6thrust24THRUST_300001_SM_1000_NS8cuda_cub20__uninitialized_fill7functorINS7_10device_ptrIdEEdEEEEvT0_T1__param_1+8];
	ld.param.u64 	%rd4, [_ZN3cub18CUB_300001_SM_10006detail8for_each13static_kernelINS2_12policy_hub_t12policy_500_tEmN6thrust24THRUST_300001_SM_1000_NS8cuda_cub20__uninitialized_fill7functorINS7_10device_ptrIdEEdEEEEvT0_T1__param_1];
	ld.param.u64 	%rd5, [_ZN3cub18CUB_300001_SM_10006detail8for_each13static_kernelINS2_12policy_hub_t12policy_500_tEmN6thrust24THRUST_300001_SM_1000_NS8cuda_cub20__uninitialized_fill7functorINS7_10device_ptrIdEEdEEEEvT0_T1__param_0];
	mov.u32 	%r2, %ctaid.x;
	mul.wide.u32 	%rd1, %r2, 512;
	sub.s64 	%rd2, %rd5, %rd1;
	setp.lt.u64 	%p1, %rd2, 512;
	@%p1 bra 	$L__BB1_2;
	mov.u32 	%r4, %tid.x;
	cvta.to.global.u64 	%rd11, %rd4;
	cvt.u64.u32 	%rd12, %r4;
	add.s64 	%rd13, %rd1, %rd12;
	shl.b64 	%rd14, %rd13, 3;
	add.s64 	%rd15, %rd11, %rd14;
	st.global.f64 	[%rd15], %fd2;
	st.global.f64 	[%rd15+2048], %fd2;
	bra.uni 	$L__BB1_6;
$L__BB1_2:
	cvta.to.global.u64 	%rd6, %rd4;
	mov.u32 	%r1, %tid.x;
	cvt.u64.u32 	%rd7, %r1;
	setp.le.u64 	%p2, %rd2, %rd7;
	add.s64 	%rd8, %rd1, %rd7;
	shl.b64 	%rd9, %rd8, 3;
	add.s64 	%rd3, %rd6, %rd9;
	@%p2 bra 	$L__BB1_4;
	st.global.f64 	[%rd3], %fd2;
$L__BB1_4:
	add.s32 	%r3, %r1, 256;
	cvt.u64.u32 	%rd10, %r3;
	setp.le.u64 	%p3, %rd2, %rd10;
	@%p3 bra 	$L__BB1_6;
	st.global.f64 	[%rd3+2048], %fd2;
$L__BB1_6:
	ret;

}
	// .globl	_ZN3cub18CUB_300001_SM_10006detail9transform16transform_kernelINS2_10policy_hubILb1EN4cuda3std3__45tupleIJN6thrust24THRUST_300001_SM_1000_NS6detail15normal_iteratorINSA_10device_ptrIdEEEEEEEE10policy1000Ei7NewthonIdESF_JPdEEEvT0_iT1_T2_DpNS2_10kernel_argIT3_EE
.visible .entry _ZN3cub18CUB_300001_SM_10006detail9transform16transform_kernelINS2_10policy_hubILb1EN4cuda3std3__45tupleIJN6thrust24THRUST_300001_SM_1000_NS6detail15normal_iteratorINSA_10device_ptrIdEEEEEEEE10policy1000Ei7NewthonIdESF_JPdEEEvT0_iT1_T2_DpNS2_10kernel_argIT3_EE(
	.param .u32 _ZN3cub18CUB_300001_SM_10006detail9transform16transform_kernelINS2_10policy_hubILb1EN4cuda3std3__45tupleIJN6thrust24THRUST_300001_SM_1000_NS6detail15normal_iteratorINSA_10device_ptrIdEEEEEEEE10policy1000Ei7NewthonIdESF_JPdEEEvT0_iT1_T2_DpNS2_10kernel_argIT3_EE_param_0,
	.param .u32 _ZN3cub18CUB_300001_SM_10006detail9transform16transform_kernelINS2_10policy_hubILb1EN4cuda3std3__45tupleIJN6thrust24THRUST_300001_SM_1000_NS6detail15normal_iteratorINSA_10device_ptrIdEEEEEEEE10policy1000Ei7NewthonIdESF_JPdEEEvT0_iT1_T2_DpNS2_10kernel_argIT3_EE_param_1,
	.param .align 8 .b8 _ZN3cub18CUB_300001_SM_10006detail9transform16transform_kernelINS2_10policy_hubILb1EN4cuda3std3__45tupleIJN6thrust24THRUST_300001_SM_1000_NS6detail15normal_iteratorINSA_10device_ptrIdEEEEEEEE10policy1000Ei7NewthonIdESF_JPdEEEvT0_iT1_T2_DpNS2_10kernel_argIT3_EE_param_2[8],
	.param .align 8 .b8 _ZN3cub18CUB_300001_SM_10006detail9transform16transform_kernelINS2_10policy_hubILb1EN4cuda3std3__45tupleIJN6thrust24THRUST_300001_SM_1000_NS6detail15normal_iteratorINSA_10device_ptrIdEEEEEEEE10policy1000Ei7NewthonIdESF_JPdEEEvT0_iT1_T2_DpNS2_10kernel_argIT3_EE_param_3[8],
	.param .align 8 .b8 _ZN3cub18CUB_300001_SM_10006detail9transform16transform_kernelINS2_10policy_hubILb1EN4cuda3std3__45tupleIJN6thrust24THRUST_300001_SM_1000_NS6detail15normal_iteratorINSA_10device_ptrIdEEEEEEEE10policy1000Ei7NewthonIdESF_JPdEEEvT0_iT1_T2_DpNS2_10kernel_argIT3_EE_param_4[16]
)
.maxntid 128
{
	.reg .pred 	%p<109>;
	.reg .b32 	%r<166>;
	.reg .b64 	%rd<46>;
	.reg .b64 	%fd<415>;

	ld.param.u32 	%r63, [_ZN3cub18CUB_300001_SM_10006detail9transform16transform_kernelINS2_10policy_hubILb1EN4cuda3std3__45tupleIJN6thrust24THRUST_300001_SM_1000_NS6detail15normal_iteratorINSA_10device_ptrIdEEEEEEEE10policy1000Ei7NewthonIdESF_JPdEEEvT0_iT1_T2_DpNS2_10kernel_argIT3_EE_param_0];
	ld.param.u64 	%rd9, [_ZN3cub18CUB_300001_SM_10006detail9transform16transform_kernelINS2_10policy_hubILb1EN4cuda3std3__45tupleIJN6thrust24THRUST_300001_SM_1000_NS6detail15normal_iteratorINSA_10device_ptrIdEEEEEEEE10policy1000Ei7NewthonIdESF_JPdEEEvT0_iT1_T2_DpNS2_10kernel_argIT3_EE_param_4];
	ld.param.u64 	%rd11, [_ZN3cub18CUB_300001_SM_10006detail9transform16transform_kernelINS2_10policy_hubILb1EN4cuda3std3__45tupleIJN6thrust24THRUST_300001_SM_1000_NS6detail15normal_iteratorINSA_10device_ptrIdEEEEEEEE10policy1000Ei7NewthonIdESF_JPdEEEvT0_iT1_T2_DpNS2_10kernel_argIT3_EE_param_3];
	ld.param.u32 	%r62, [_ZN3cub18CUB_300001_SM_10006detail9transform16transform_kernelINS2_10policy_hubILb1EN4cuda3std3__45tupleIJN6thrust24THRUST_300001_SM_1000_NS6detail15normal_iteratorINSA_10device_ptrIdEEEEEEEE10policy1000Ei7NewthonIdESF_JPdEEEvT0_iT1_T2_DpNS2_10kernel_argIT3_EE_param_1];
	cvta.to.global.u64 	%rd1, %rd11;
	cvta.to.global.u64 	%rd2, %rd9;
	shl.b32 	%r1, %r62, 7;
	mov.u32 	%r64, %ctaid.x;
	mul.lo.s32 	%r2, %r1, %r64;
	sub.s32 	%r3, %r63, %r2;
	min.s32 	%r4, %r1, %r3;
	shl.b32 	%r5, %r4, 3;
	mov.u32 	%r6, %tid.x;
	shl.b32 	%r149, %r6, 7;
	setp.ge.s32 	%p11, %r149, %r5;
	@%p11 bra 	$L__BB2_3;
	mul.wide.u32 	%rd12, %r6, 128;
	add.s64 	%rd13, %rd2, %rd12;
	mul.wide.s32 	%rd14, %r2, 8;
	add.s64 	%rd45, %rd13, %rd14;
$L__BB2_2:
	.pragma "nounroll";
	// begin inline asm
	prefetch.global.L2 [%rd45];
	// end inline asm
	add.s32 	%r149, %r149, 16384;
	add.s64 	%rd45, %rd45, 16384;
	setp.lt.s32 	%p12, %r149, %r5;
	@%p12 bra 	$L__BB2_2;
$L__BB2_3:
	mul.wide.s32 	%rd16, %r2, 8;
	add.s64 	%rd6, %rd1, %rd16;
	setp.gt.s32 	%p13, %r1, %r3;
	@%p13 bra 	$L__BB2_8;
	setp.lt.s32 	%p14, %r62, 1;
	@%p14 bra 	$L__BB2_86;
	mov.f64 	%fd97, 0d4000000000000000;
	{
	.reg .b32 %temp; 
	mov.b64 	{%temp, %r10}, %fd97;
	}
	and.b32  	%r11, %r10, 2146435072;
	setp.eq.s32 	%p15, %r11, 1062207488;
	setp.lt.s32 	%p16, %r10, 0;
	selp.b32 	%r12, 0, 2146435072, %p16;
	and.b32  	%r66, %r10, 2147483647;
	setp.ne.s32 	%p17, %r66, 1071644672;
	and.pred  	%p1, %p15, %p17;
	mov.b32 	%r150, 0;
	mul.lo.s32 	%r69, %r62, %r64;
	shl.b32 	%r70, %r69, 7;
	mul.wide.s32 	%rd18, %r70, 8;
	mov.u64 	%rd23, __cudart_sin_cos_coeffs;
$L__BB2_6:
	shl.b32 	%r67, %r150, 7;
	add.s32 	%r17, %r67, %r6;
	cvta.to.global.u64 	%rd17, %rd9;
	add.s64 	%rd19, %rd17, %rd18;
	mul.wide.s32 	%rd20, %r17, 8;
	add.s64 	%rd7, %rd19, %rd20;
	ld.global.f64 	%fd400, [%rd7];
	mul.f64 	%fd2, %fd400, 0d3FF43126E978D4FE;
	abs.f64 	%fd3, %fd2;
	setp.neu.f64 	%p18, %fd3, 0d7FF0000000000000;
	@%p18 bra 	$L__BB2_13;
	mov.f64 	%fd103, 0d0000000000000000;
	mul.rn.f64 	%fd388, %fd2, %fd103;
	mov.pred 	%p105, -1;
	bra.uni 	$L__BB2_16;
$L__BB2_8:
	setp.lt.s32 	%p59, %r62, 1;
	@%p59 bra 	$L__BB2_86;
	mov.f64 	%fd242, 0d4000000000000000;
	{
	.reg .b32 %temp; 
	mov.b64 	{%temp, %r13}, %fd242;
	}
	and.b32  	%r14, %r13, 2146435072;
	setp.eq.s32 	%p60, %r14, 1062207488;
	setp.lt.s32 	%p61, %r13, 0;
	selp.b32 	%r15, 0, 2146435072, %p61;
	and.b32  	%r108, %r13, 2147483647;
	setp.ne.s32 	%p62, %r108, 1071644672;
	and.pred  	%p2, %p60, %p62;
	mov.b32 	%r158, 0;
	mov.u64 	%rd37, __cudart_sin_cos_coeffs;
$L__BB2_10:
	shl.b32 	%r109, %r158, 7;
	add.s32 	%r40, %r109, %r6;
	setp.ge.s32 	%p63, %r40, %r4;
	@%p63 bra 	$L__BB2_85;
	cvta.to.global.u64 	%rd31, %rd9;
	mov.u32 	%r110, %ctaid.x;
	mul.lo.s32 	%r111, %r62, %r110;
	shl.b32 	%r112, %r111, 7;
	mul.wide.s32 	%rd32, %r112, 8;
	add.s64 	%rd33, %rd31, %rd32;
	mul.wide.s32 	%rd34, %r40, 8;
	add.s64 	%rd8, %rd33, %rd34;
	ld.global.f64 	%fd414, [%rd8];
	mul.f64 	%fd50, %fd414, 0d3FF43126E978D4FE;
	abs.f64 	%fd51, %fd50;
	setp.neu.f64 	%p64, %fd51, 0d7FF0000000000000;
	@%p64 bra 	$L__BB2_49;
	mov.f64 	%fd248, 0d0000000000000000;
	mul.rn.f64 	%fd402, %fd50, %fd248;
	mov.pred 	%p107, -1;
	bra.uni 	$L__BB2_52;
$L__BB2_13:
	mul.f64 	%fd98, %fd2, 0d3FE45F306DC9C883;
	cvt.rni.s32.f64 	%r151, %fd98;
	cvt.rn.f64.s32 	%fd99, %r151;
	fma.rn.f64 	%fd100, %fd99, 0dBFF921FB54442D18, %fd2;
	fma.rn.f64 	%fd101, %fd99, 0dBC91A62633145C00, %fd100;
	fma.rn.f64 	%fd388, %fd99, 0dB97B839A252049C0, %fd101;
	setp.ltu.f64 	%p19, %fd3, 0d41E0000000000000;
	@%p19 bra 	$L__BB2_15;
	{ // callseq 0, 0
	.param .b64 param0;
	st.param.f64 	[param0], %fd2;
	.param .align 16 .b8 retval0[16];
	call.uni (retval0), 
	__internal_trig_reduction_slowpathd, 
	(
	param0
	);
	ld.param.f64 	%fd388, [retval0];
	ld.param.b32 	%r151, [retval0+8];
	} // callseq 0
$L__BB2_15:
	and.b32  	%r72, %r151, 1;
	setp.eq.b32 	%p20, %r72, 1;
	not.pred 	%p105, %p20;
$L__BB2_16:
	mul.f64 	%fd104, %fd388, %fd388;
	fma.rn.f64 	%fd105, %fd104, 0d3EE48DAC2799BCB9, 0dBEF9757C5B27EBB1;
	fma.rn.f64 	%fd106, %fd105, %fd104, 0d3F0980E90FD91E04;
	fma.rn.f64 	%fd107, %fd106, %fd104, 0dBEFAE2B0417D7E1D;
	fma.rn.f64 	%fd108, %fd107, %fd104, 0d3F119F5341BFBA57;
	fma.rn.f64 	%fd109, %fd108, %fd104, 0d3F15E791A00F6919;
	fma.rn.f64 	%fd110, %fd109, %fd104, 0d3F2FF2E7FADEC73A;
	fma.rn.f64 	%fd111, %fd110, %fd104, 0d3F434BC1B206DA62;
	fma.rn.f64 	%fd112, %fd111, %fd104, 0d3F57DB18EF2F83F9;
	fma.rn.f64 	%fd113, %fd112, %fd104, 0d3F6D6D2E7AE49FBC;
	fma.rn.f64 	%fd114, %fd113, %fd104, 0d3F8226E3A816A776;
	fma.rn.f64 	%fd115, %fd114, %fd104, 0d3F9664F485D25660;
	fma.rn.f64 	%fd116, %fd115, %fd104, 0d3FABA1BA1BABF31D;
	fma.rn.f64 	%fd117, %fd116, %fd104, 0d3FC11111111105D2;
	fma.rn.f64 	%fd118, %fd117, %fd104, 0d3FD555555555555E;
	mul.f64 	%fd9, %fd104, %fd118;
	fma.rn.f64 	%fd389, %fd9, %fd388, %fd388;
	@%p105 bra 	$L__BB2_18;
	sub.f64 	%fd119, %fd389, %fd388;
	neg.f64 	%fd120, %fd119;
	fma.rn.f64 	%fd121, %fd9, %fd388, %fd120;
	rcp.approx.ftz.f64 	%fd122, %fd389;
	neg.f64 	%fd123, %fd389;
	fma.rn.f64 	%fd124, %fd123, %fd122, 0d3FF0000000000000;
	fma.rn.f64 	%fd125, %fd124, %fd124, %fd124;
	fma.rn.f64 	%fd126, %fd125, %fd122, %fd122;
	neg.f64 	%fd127, %fd126;
	fma.rn.f64 	%fd128, %fd389, %fd127, 0d3FF0000000000000;
	fma.rn.f64 	%fd129, %fd127, %fd121, %fd128;
	fma.rn.f64 	%fd389, %fd129, %fd127, %fd127;
$L__BB2_18:
	setp.neu.f64 	%p22, %fd3, 0d7FF0000000000000;
	@%p22 bra 	$L__BB2_20;
	mov.f64 	%fd135, 0d0000000000000000;
	mul.rn.f64 	%fd391, %fd2, %fd135;
	mov.b32 	%r153, 1;
	bra.uni 	$L__BB2_23;
$L__BB2_20:
	mul.f64 	%fd130, %fd2, 0d3FE45F306DC9C883;
	cvt.rni.s32.f64 	%r152, %fd130;
	cvt.rn.f64.s32 	%fd131, %r152;
	fma.rn.f64 	%fd132, %fd131, 0dBFF921FB54442D18, %fd2;
	fma.rn.f64 	%fd133, %fd131, 0dBC91A62633145C00, %fd132;
	fma.rn.f64 	%fd391, %fd131, 0dB97B839A252049C0, %fd133;
	setp.ltu.f64 	%p23, %fd3, 0d41E0000000000000;
	@%p23 bra 	$L__BB2_22;
	{ // callseq 1, 0
	.param .b64 param0;
	st.param.f64 	[param0], %fd2;
	.param .align 16 .b8 retval0[16];
	call.uni (retval0), 
	__internal_trig_reduction_slowpathd, 
	(
	param0
	);
	ld.param.f64 	%fd391, [retval0];
	ld.param.b32 	%r152, [retval0+8];
	} // callseq 1
$L__BB2_22:
	add.s32 	%r153, %r152, 1;
$L__BB2_23:
	setp.lt.s32 	%p24, %r10, 0;
	setp.eq.s32 	%p25, %r11, 1062207488;
	shl.b32 	%r75, %r153, 6;
	cvt.u64.u32 	%rd21, %r75;
	and.b64  	%rd22, %rd21, 64;
	add.s64 	%rd24, %rd23, %rd22;
	mul.rn.f64 	%fd136, %fd391, %fd391;
	and.b32  	%r76, %r153, 1;
	setp.eq.b32 	%p27, %r76, 1;
	selp.f64 	%fd137, 0dBDA8FF8320FD8164, 0d3DE5DB65F9785EBA, %p27;
	ld.global.nc.v2.f64 	{%fd138, %fd139}, [%rd24];
	fma.rn.f64 	%fd140, %fd137, %fd136, %fd138;
	fma.rn.f64 	%fd141, %fd140, %fd136, %fd139;
	ld.global.nc.v2.f64 	{%fd142, %fd143}, [%rd24+16];
	fma.rn.f64 	%fd144, %fd141, %fd136, %fd142;
	fma.rn.f64 	%fd145, %fd144, %fd136, %fd143;
	ld.global.nc.v2.f64 	{%fd146, %fd147}, [%rd24+32];
	fma.rn.f64 	%fd148, %fd145, %fd136, %fd146;
	fma.rn.f64 	%fd149, %fd148, %fd136, %fd147;
	fma.rn.f64 	%fd150, %fd149, %fd391, %fd391;
	fma.rn.f64 	%fd151, %fd149, %fd136, 0d3FF0000000000000;
	selp.f64 	%fd152, %fd151, %fd150, %p27;
	and.b32  	%r77, %r153, 2;
	setp.eq.s32 	%p28, %r77, 0;
	mov.f64 	%fd153, 0d0000000000000000;
	sub.f64 	%fd154, %fd153, %fd152;
	selp.f64 	%fd18, %fd152, %fd154, %p28;
	{
	.reg .b32 %temp; 
	mov.b64 	{%temp, %r26}, %fd18;
	}
	abs.f64 	%fd19, %fd18;
	{ // callseq 2, 0
	.param .b64 param0;
	st.param.f64 	[param0], %fd19;
	.param .b64 retval0;
	call.uni (retval0), 
	__internal_accurate_pow, 
	(
	param0
	);
	ld.param.f64 	%fd155, [retval0];
	} // callseq 2
	setp.lt.s32 	%p29, %r26, 0;
	neg.f64 	%fd157, %fd155;
	selp.f64 	%fd158, %fd157, %fd155, %p25;
	selp.f64 	%fd159, %fd158, %fd155, %p29;
	setp.eq.f64 	%p30, %fd18, 0d0000000000000000;
	selp.b32 	%r78, %r26, 0, %p25;
	or.b32  	%r79, %r78, 2146435072;
	selp.b32 	%r80, %r79, %r78, %p24;
	mov.b32 	%r81, 0;
	mov.b64 	%fd160, {%r81, %r80};
	selp.f64 	%fd392, %fd160, %fd159, %p30;
	add.f64 	%fd161, %fd18, 0d4000000000000000;
	{
	.reg .b32 %temp; 
	mov.b64 	{%temp, %r82}, %fd161;
	}
	and.b32  	%r83, %r82, 2146435072;
	setp.ne.s32 	%p31, %r83, 2146435072;
	@%p31 bra 	$L__BB2_28;
	setp.num.f64 	%p32, %fd18, %fd18;
	@%p32 bra 	$L__BB2_26;
	mov.f64 	%fd162, 0d4000000000000000;
	add.rn.f64 	%fd392, %fd18, %fd162;
	bra.uni 	$L__BB2_28;
$L__BB2_26:
	setp.neu.f64 	%p33, %fd19, 0d7FF0000000000000;
	@%p33 bra 	$L__BB2_28;
	or.b32  	%r84, %r12, -2147483648;
	selp.b32 	%r85, %r84, %r12, %p1;
	selp.b32 	%r86, %r85, %r12, %p29;
	mov.b32 	%r87, 0;
	mov.b64 	%fd392, {%r87, %r86};
$L__BB2_28:
	setp.eq.f64 	%p35, %fd18, 0d3FF0000000000000;
	mov.f64 	%fd163, 0d3FF43126E978D4FE;
	div.rn.f64 	%fd164, %fd163, %fd392;
	add.f64 	%fd165, %fd164, 0dBFFD70A3D70A3D71;
	selp.f64 	%fd166, 0dBFE27EF9DB22D0E6, %fd165, %p35;
	fma.rn.f64 	%fd167, %fd400, 0dBFFD70A3D70A3D71, %fd389;
	div.rn.f64 	%fd168, %fd167, %fd166;
	abs.f64 	%fd169, %fd168;
	setp.ltu.f64 	%p36, %fd169, 0d3F50624DD2F1A9FC;
	@%p36 bra 	$L__BB2_48;
	mov.b32 	%r154, 1;
$L__BB2_30:
	mul.f64 	%fd25, %fd400, 0d3FF43126E978D4FE;
	abs.f64 	%fd26, %fd25;
	setp.neu.f64 	%p37, %fd26, 0d7FF0000000000000;
	@%p37 bra 	$L__BB2_32;
	mov.f64 	%fd175, 0d0000000000000000;
	mul.rn.f64 	%fd395, %fd25, %fd175;
	mov.pred 	%p106, -1;
	bra.uni 	$L__BB2_35;
$L__BB2_32:
	mul.f64 	%fd170, %fd25, 0d3FE45F306DC9C883;
	cvt.rni.s32.f64 	%r155, %fd170;
	cvt.rn.f64.s32 	%fd171, %r155;
	fma.rn.f64 	%fd172, %fd171, 0dBFF921FB54442D18, %fd25;
	fma.rn.f64 	%fd173, %fd171, 0dBC91A62633145C00, %fd172;
	fma.rn.f64 	%fd395, %fd171, 0dB97B839A252049C0, %fd173;
	setp.ltu.f64 	%p38, %fd26, 0d41E0000000000000;
	@%p38 bra 	$L__BB2_34;
	{ // callseq 3, 0
	.param .b64 param0;
	st.param.f64 	[param0], %fd25;
	.param .align 16 .b8 retval0[16];
	call.uni (retval0), 
	__internal_trig_reduction_slowpathd, 
	(
	param0
	);
	ld.param.f64 	%fd395, [retval0];
	ld.param.b32 	%r155, [retval0+8];
	} // callseq 3
$L__BB2_34:
	and.b32  	%r90, %r155, 1;
	setp.eq.b32 	%p39, %r90, 1;
	not.pred 	%p106, %p39;
$L__BB2_35:
	mul.f64 	%fd176, %fd395, %fd395;
	fma.rn.f64 	%fd177, %fd176, 0d3EE48DAC2799BCB9, 0dBEF9757C5B27EBB1;
	fma.rn.f64 	%fd178, %fd177, %fd176, 0d3F0980E90FD91E04;
	fma.rn.f64 	%fd179, %fd178, %fd176, 0dBEFAE2B0417D7E1D;
	fma.rn.f64 	%fd180, %fd179, %fd176, 0d3F119F5341BFBA57;
	fma.rn.f64 	%fd181, %fd180, %fd176, 0d3F15E791A00F6919;
	fma.rn.f64 	%fd182, %fd181, %fd176, 0d3F2FF2E7FADEC73A;
	fma.rn.f64 	%fd183, %fd182, %fd176, 0d3F434BC1B206DA62;
	fma.rn.f64 	%fd184, %fd183, %fd176, 0d3F57DB18EF2F83F9;
	fma.rn.f64 	%fd185, %fd184, %fd176, 0d3F6D6D2E7AE49FBC;
	fma.rn.f64 	%fd186, %fd185, %fd176, 0d3F8226E3A816A776;
	fma.rn.f64 	%fd187, %fd186, %fd176, 0d3F9664F485D25660;
	fma.rn.f64 	%fd188, %fd187, %fd176, 0d3FABA1BA1BABF31D;
	fma.rn.f64 	%fd189, %fd188, %fd176, 0d3FC11111111105D2;
	fma.rn.f64 	%fd190, %fd189, %fd176, 0d3FD555555555555E;
	mul.f64 	%fd32, %fd176, %fd190;
	fma.rn.f64 	%fd396, %fd32, %fd395, %fd395;
	@%p106 bra 	$L__BB2_37;
	sub.f64 	%fd191, %fd396, %fd395;
	neg.f64 	%fd192, %fd191;
	fma.rn.f64 	%fd193, %fd32, %fd395, %fd192;
	rcp.approx.ftz.f64 	%fd194, %fd396;
	neg.f64 	%fd195, %fd396;
	fma.rn.f64 	%fd196, %fd195, %fd194, 0d3FF0000000000000;
	fma.rn.f64 	%fd197, %fd196, %fd196, %fd196;
	fma.rn.f64 	%fd198, %fd197, %fd194, %fd194;
	neg.f64 	%fd199, %fd198;
	fma.rn.f64 	%fd200, %fd396, %fd199, 0d3FF0000000000000;
	fma.rn.f64 	%fd201, %fd199, %fd193, %fd200;
	fma.rn.f64 	%fd396, %fd201, %fd199, %fd199;
$L__BB2_37:
	@%p37 bra 	$L__BB2_39;
	mov.f64 	%fd207, 0d0000000000000000;
	mul.rn.f64 	%fd398, %fd25, %fd207;
	mov.b32 	%r157, 1;
	bra.uni 	$L__BB2_42;
$L__BB2_39:
	mul.f64 	%fd202, %fd25, 0d3FE45F306DC9C883;
	cvt.rni.s32.f64 	%r156, %fd202;
	cvt.rn.f64.s32 	%fd203, %r156;
	fma.rn.f64 	%fd204, %fd203, 0dBFF921FB54442D18, %fd25;
	fma.rn.f64 	%fd205, %fd203, 0dBC91A62633145C00, %fd204;
	fma.rn.f64 	%fd398, %fd203, 0dB97B839A252049C0, %fd205;
	setp.ltu.f64 	%p42, %fd26, 0d41E0000000000000;
	@%p42 bra 	$L__BB2_41;
	{ // callseq 4, 0
	.param .b64 param0;
	st.param.f64 	[param0], %fd25;
	.param .align 16 .b8 retval0[16];
	call.uni (retval0), 
	__internal_trig_reduction_slowpathd, 
	(
	param0
	);
	ld.param.f64 	%fd398, [retval0];
	ld.param.b32 	%r156, [retval0+8];
	} // callseq 4
$L__BB2_41:
	add.s32 	%r157, %r156, 1;
$L__BB2_42:
	setp.lt.s32 	%p43, %r10, 0;
	setp.eq.s32 	%p44, %r11, 1062207488;
	shl.b32 	%r93, %r157, 6;
	cvt.u64.u32 	%rd25, %r93;
	and.b64  	%rd26, %rd25, 64;
	add.s64 	%rd28, %rd23, %rd26;
	mul.rn.f64 	%fd208, %fd398, %fd398;
	and.b32  	%r94, %r157, 1;
	setp.eq.b32 	%p46, %r94, 1;
	selp.f64 	%fd209, 0dBDA8FF8320FD8164, 0d3DE5DB65F9785EBA, %p46;
	ld.global.nc.v2.f64 	{%fd210, %fd211}, [%rd28];
	fma.rn.f64 	%fd212, %fd209, %fd208, %fd210;
	fma.rn.f64 	%fd213, %fd212, %fd208, %fd211;
	ld.global.nc.v2.f64 	{%fd214, %fd215}, [%rd28+16];
	fma.rn.f64 	%fd216, %fd213, %fd208, %fd214;
	fma.rn.f64 	%fd217, %fd216, %fd208, %fd215;
	ld.global.nc.v2.f64 	{%fd218, %fd219}, [%rd28+32];
	fma.rn.f64 	%fd220, %fd217, %fd208, %fd218;
	fma.rn.f64 	%fd221, %fd220, %fd208, %fd219;
	fma.rn.f64 	%fd222, %fd221, %fd398, %fd398;
	fma.rn.f64 	%fd223, %fd221, %fd208, 0d3FF0000000000000;
	selp.f64 	%fd224, %fd223, %fd222, %p46;
	and.b32  	%r95, %r157, 2;
	setp.eq.s32 	%p47, %r95, 0;
	mov.f64 	%fd225, 0d0000000000000000;
	sub.f64 	%fd226, %fd225, %fd224;
	selp.f64 	%fd41, %fd224, %fd226, %p47;
	{
	.reg .b32 %temp; 
	mov.b64 	{%temp, %r36}, %fd41;
	}
	abs.f64 	%fd42, %fd41;
	{ // callseq 5, 0
	.param .b64 param0;
	st.param.f64 	[param0], %fd42;
	.param .b64 retval0;
	call.uni (retval0), 
	__internal_accurate_pow, 
	(
	param0
	);
	ld.param.f64 	%fd227, [retval0];
	} // callseq 5
	setp.lt.s32 	%p48, %r36, 0;
	neg.f64 	%fd229, %fd227;
	selp.f64 	%fd230, %fd229, %fd227, %p44;
	selp.f64 	%fd231, %fd230, %fd227, %p48;
	setp.eq.f64 	%p49, %fd41, 0d0000000000000000;
	selp.b32 	%r96, %r36, 0, %p44;
	or.b32  	%r97, %r96, 2146435072;
	selp.b32 	%r98, %r97, %r96, %p43;
	mov.b32 	%r99, 0;
	mov.b64 	%fd232, {%r99, %r98};
	selp.f64 	%fd399, %fd232, %fd231, %p49;
	add.f64 	%fd233, %fd41, 0d4000000000000000;
	{
	.reg .b32 %temp; 
	mov.b64 	{%temp, %r100}, %fd233;
	}
	and.b32  	%r101, %r100, 2146435072;
	setp.ne.s32 	%p50, %r101, 2146435072;
	@%p50 bra 	$L__BB2_47;
	setp.num.f64 	%p51, %fd41, %fd41;
	@%p51 bra 	$L__BB2_45;
	mov.f64 	%fd234, 0d4000000000000000;
	add.rn.f64 	%fd399, %fd41, %fd234;
	bra.uni 	$L__BB2_47;
$L__BB2_45:
	setp.neu.f64 	%p52, %fd42, 0d7FF0000000000000;
	@%p52 bra 	$L__BB2_47;
	or.b32  	%r102, %r12, -2147483648;
	selp.b32 	%r103, %r102, %r12, %p1;
	selp.b32 	%r104, %r103, %r12, %p48;
	mov.b32 	%r105, 0;
	mov.b64 	%fd399, {%r105, %r104};
$L__BB2_47:
	setp.eq.f64 	%p54, %fd41, 0d3FF0000000000000;
	mov.f64 	%fd235, 0d3FF43126E978D4FE;
	div.rn.f64 	%fd236, %fd235, %fd399;
	add.f64 	%fd237, %fd236, 0dBFFD70A3D70A3D71;
	selp.f64 	%fd238, 0dBFE27EF9DB22D0E6, %fd237, %p54;
	fma.rn.f64 	%fd239, %fd400, 0dBFFD70A3D70A3D71, %fd396;
	div.rn.f64 	%fd240, %fd239, %fd238;
	sub.f64 	%fd400, %fd400, %fd240;
	st.global.f64 	[%rd7], %fd400;
	abs.f64 	%fd241, %fd240;
	setp.ge.f64 	%p55, %fd241, 0d3F50624DD2F1A9FC;
	setp.lt.u32 	%p56, %r154, 101;
	selp.u32 	%r106, 1, 0, %p55;
	add.s32 	%r154, %r154, %r106;
	and.pred  	%p57, %p55, %p56;
	@%p57 bra 	$L__BB2_30;
$L__BB2_48:
	mul.wide.s32 	%rd29, %r17, 8;
	add.s64 	%rd30, %rd6, %rd29;
	st.global.f64 	[%rd30], %fd400;
	add.s32 	%r150, %r150, 1;
	setp.eq.s32 	%p58, %r150, %r62;
	@%p58 bra 	$L__BB2_86;
	bra.uni 	$L__BB2_6;
$L__BB2_49:
	mul.f64 	%fd243, %fd50, 0d3FE45F306DC9C883;
	cvt.rni.s32.f64 	%r159, %fd243;
	cvt.rn.f64.s32 	%fd244, %r159;
	fma.rn.f64 	%fd245, %fd244, 0dBFF921FB54442D18, %fd50;
	fma.rn.f64 	%fd246, %fd244, 0dBC91A62633145C00, %fd245;
	fma.rn.f64 	%fd402, %fd244, 0dB97B839A252049C0, %fd246;
	setp.ltu.f64 	%p65, %fd51, 0d41E0000000000000;
	@%p65 bra 	$L__BB2_51;
	{ // callseq 6, 0
	.param .b64 param0;
	st.param.f64 	[param0], %fd50;
	.param .align 16 .b8 retval0[16];
	call.uni (retval0), 
	__internal_trig_reduction_slowpathd, 
	(
	param0
	);
	ld.param.f64 	%fd402, [retval0];
	ld.param.b32 	%r159, [retval0+8];
	} // callseq 6
$L__BB2_51:
	and.b32  	%r114, %r159, 1;
	setp.eq.b32 	%p66, %r114, 1;
	not.pred 	%p107, %p66;
$L__BB2_52:
	mul.f64 	%fd249, %fd402, %fd402;
	fma.rn.f64 	%fd250, %fd249, 0d3EE48DAC2799BCB9, 0dBEF9757C5B27EBB1;
	fma.rn.f64 	%fd251, %fd250, %fd249, 0d3F0980E90FD91E04;
	fma.rn.f64 	%fd252, %fd251, %fd249, 0dBEFAE2B0417D7E1D;
	fma.rn.f64 	%fd253, %fd252, %fd249, 0d3F119F5341BFBA57;
	fma.rn.f64 	%fd254, %fd253, %fd249, 0d3F15E791A00F6919;
	fma.rn.f64 	%fd255, %fd254, %fd249, 0d3F2FF2E7FADEC73A;
	fma.rn.f64 	%fd256, %fd255, %fd249, 0d3F434BC1B206DA62;
	fma.rn.f64 	%fd257, %fd256, %fd249, 0d3F57DB18EF2F83F9;
	fma.rn.f64 	%fd258, %fd257, %fd249, 0d3F6D6D2E7AE49FBC;
	fma.rn.f64 	%fd259, %fd258, %fd249, 0d3F8226E3A816A776;
	fma.rn.f64 	%fd260, %fd259, %fd249, 0d3F9664F485D25660;
	fma.rn.f64 	%fd261, %fd260, %fd249, 0d3FABA1BA1BABF31D;
	fma.rn.f64 	%fd262, %fd261, %fd249, 0d3FC11111111105D2;
	fma.rn.f64 	%fd263, %fd262, %fd249, 0d3FD555555555555E;
	mul.f64 	%fd57, %fd249, %fd263;
	fma.rn.f64 	%fd403, %fd57, %fd402, %fd402;
	@%p107 bra 	$L__BB2_54;
	sub.f64 	%fd264, %fd403, %fd402;
	neg.f64 	%fd265, %fd264;
	fma.rn.f64 	%fd266, %fd57, %fd402, %fd265;
	rcp.approx.ftz.f64 	%fd267, %fd403;
	neg.f64 	%fd268, %fd403;
	fma.rn.f64 	%fd269, %fd268, %fd267, 0d3FF0000000000000;
	fma.rn.f64 	%fd270, %fd269, %fd269, %fd269;
	fma.rn.f64 	%fd271, %fd270, %fd267, %fd267;
	neg.f64 	%fd272, %fd271;
	fma.rn.f64 	%fd273, %fd403, %fd272, 0d3FF0000000000000;
	fma.rn.f64 	%fd274, %fd272, %fd266, %fd273;
	fma.rn.f64 	%fd403, %fd274, %fd272, %fd272;
$L__BB2_54:
	setp.neu.f64 	%p68, %fd51, 0d7FF0000000000000;
	@%p68 bra 	$L__BB2_56;
	mov.f64 	%fd280, 0d0000000000000000;
	mul.rn.f64 	%fd405, %fd50, %fd280;
	mov.b32 	%r161, 1;
	bra.uni 	$L__BB2_59;
$L__BB2_56:
	mul.f64 	%fd275, %fd50, 0d3FE45F306DC9C883;
	cvt.rni.s32.f64 	%r160, %fd275;
	cvt.rn.f64.s32 	%fd276, %r160;
	fma.rn.f64 	%fd277, %fd276, 0dBFF921FB54442D18, %fd50;
	fma.rn.f64 	%fd278, %fd276, 0dBC91A62633145C00, %fd277;
	fma.rn.f64 	%fd405, %fd276, 0dB97B839A252049C0, %fd278;
	setp.ltu.f64 	%p69, %fd51, 0d41E0000000000000;
	@%p69 bra 	$L__BB2_58;
	{ // callseq 7, 0
	.param .b64 param0;
	st.param.f64 	[param0], %fd50;
	.param .align 16 .b8 retval0[16];
	call.uni (retval0), 
	__internal_trig_reduction_slowpathd, 
	(
	param0
	);
	ld.param.f64 	%fd405, [retval0];
	ld.param.b32 	%r160, [retval0+8];
	} // callseq 7
$L__BB2_58:
	add.s32 	%r161, %r160, 1;
$L__BB2_59:
	setp.lt.s32 	%p70, %r13, 0;
	setp.eq.s32 	%p71, %r14, 1062207488;
	shl.b32 	%r117, %r161, 6;
	cvt.u64.u32 	%rd35, %r117;
	and.b64  	%rd36, %rd35, 64;
	add.s64 	%rd38, %rd37, %rd36;
	mul.rn.f64 	%fd281, %fd405, %fd405;
	and.b32  	%r118, %r161, 1;
	setp.eq.b32 	%p73, %r118, 1;
	selp.f64 	%fd282, 0dBDA8FF8320FD8164, 0d3DE5DB65F9785EBA, %p73;
	ld.global.nc.v2.f64 	{%fd283, %fd284}, [%rd38];
	fma.rn.f64 	%fd285, %fd282, %fd281, %fd283;
	fma.rn.f64 	%fd286, %fd285, %fd281, %fd284;
	ld.global.nc.v2.f64 	{%fd287, %fd288}, [%rd38+16];
	fma.rn.f64 	%fd289, %fd286, %fd281, %fd287;
	fma.rn.f64 	%fd290, %fd289, %fd281, %fd288;
	ld.global.nc.v2.f64 	{%fd291, %fd292}, [%rd38+32];
	fma.rn.f64 	%fd293, %fd290, %fd281, %fd291;
	fma.rn.f64 	%fd294, %fd293, %fd281, %fd292;
	fma.rn.f64 	%fd295, %fd294, %fd405, %fd405;
	fma.rn.f64 	%fd296, %fd294, %fd281, 0d3FF0000000000000;
	selp.f64 	%fd297, %fd296, %fd295, %p73;
	and.b32  	%r119, %r161, 2;
	setp.eq.s32 	%p74, %r119, 0;
	mov.f64 	%fd298, 0d0000000000000000;
	sub.f64 	%fd299, %fd298, %fd297;
	selp.f64 	%fd66, %fd297, %fd299, %p74;
	{
	.reg .b32 %temp; 
	mov.b64 	{%temp, %r49}, %fd66;
	}
	abs.f64 	%fd67, %fd66;
	{ // callseq 8, 0
	.param .b64 param0;
	st.param.f64 	[param0], %fd67;
	.param .b64 retval0;
	call.uni (retval0), 
	__internal_accurate_pow, 
	(
	param0
	);
	ld.param.f64 	%fd300, [retval0];
	} // callseq 8
	setp.lt.s32 	%p75, %r49, 0;
	neg.f64 	%fd302, %fd300;
	selp.f64 	%fd303, %fd302, %fd300, %p71;
	selp.f64 	%fd304, %fd303, %fd300, %p75;
	setp.eq.f64 	%p76, %fd66, 0d0000000000000000;
	selp.b32 	%r120, %r49, 0, %p71;
	or.b32  	%r121, %r120, 2146435072;
	selp.b32 	%r122, %r121, %r120, %p70;
	mov.b32 	%r123, 0;
	mov.b64 	%fd305, {%r123, %r122};
	selp.f64 	%fd406, %fd305, %fd304, %p76;
	add.f64 	%fd306, %fd66, 0d4000000000000000;
	{
	.reg .b32 %temp; 
	mov.b64 	{%temp, %r124}, %fd306;
	}
	and.b32  	%r125, %r124, 2146435072;
	setp.ne.s32 	%p77, %r125, 2146435072;
	@%p77 bra 	$L__BB2_64;
	setp.num.f64 	%p78, %fd66, %fd66;
	@%p78 bra 	$L__BB2_62;
	mov.f64 	%fd307, 0d4000000000000000;
	add.rn.f64 	%fd406, %fd66, %fd307;
	bra.uni 	$L__BB2_64;
$L__BB2_62:
	setp.neu.f64 	%p79, %fd67, 0d7FF0000000000000;
	@%p79 bra 	$L__BB2_64;
	or.b32  	%r126, %r15, -2147483648;
	selp.b32 	%r127, %r126, %r15, %p2;
	selp.b32 	%r128, %r127, %r15, %p75;
	mov.b32 	%r129, 0;
	mov.b64 	%fd406, {%r129, %r128};
$L__BB2_64:
	setp.eq.f64 	%p81, %fd66, 0d3FF0000000000000;
	mov.f64 	%fd308, 0d3FF43126E978D4FE;
	div.rn.f64 	%fd309, %fd308, %fd406;
	add.f64 	%fd310, %fd309, 0dBFFD70A3D70A3D71;
	selp.f64 	%fd311, 0dBFE27EF9DB22D0E6, %fd310, %p81;
	fma.rn.f64 	%fd312, %fd414, 0dBFFD70A3D70A3D71, %fd403;
	div.rn.f64 	%fd313, %fd312, %fd311;
	abs.f64 	%fd314, %fd313;
	setp.ltu.f64 	%p82, %fd314, 0d3F50624DD2F1A9FC;
	@%p82 bra 	$L__BB2_84;
	mov.b32 	%r162, 1;
$L__BB2_66:
	mul.f64 	%fd73, %fd414, 0d3FF43126E978D4FE;
	abs.f64 	%fd74, %fd73;
	setp.neu.f64 	%p83, %fd74, 0d7FF0000000000000;
	@%p83 bra 	$L__BB2_68;
	mov.f64 	%fd320, 0d0000000000000000;
	mul.rn.f64 	%fd409, %fd73, %fd320;
	mov.pred 	%p108, -1;
	bra.uni 	$L__BB2_71;
$L__BB2_68:
	mul.f64 	%fd315, %fd73, 0d3FE45F306DC9C883;
	cvt.rni.s32.f64 	%r163, %fd315;
	cvt.rn.f64.s32 	%fd316, %r163;
	fma.rn.f64 	%fd317, %fd316, 0dBFF921FB54442D18, %fd73;
	fma.rn.f64 	%fd318, %fd316, 0dBC91A62633145C00, %fd317;
	fma.rn.f64 	%fd409, %fd316, 0dB97B839A252049C0, %fd318;
	setp.ltu.f64 	%p84, %fd74, 0d41E0000000000000;
	@%p84 bra 	$L__BB2_70;
	{ // callseq 9, 0
	.param .b64 param0;
	st.param.f64 	[param0], %fd73;
	.param .align 16 .b8 retval0[16];
	call.uni (retval0), 
	__internal_trig_reduction_slowpathd, 
	(
	param0
	);
	ld.param.f64 	%fd409, [retval0];
	ld.param.b32 	%r163, [retval0+8];
	} // callseq 9
$L__BB2_70:
	and.b32  	%r132, %r163, 1;
	setp.eq.b32 	%p85, %r132, 1;
	not.pred 	%p108, %p85;
$L__BB2_71:
	mul.f64 	%fd321, %fd409, %fd409;
	fma.rn.f64 	%fd322, %fd321, 0d3EE48DAC2799BCB9, 0dBEF9757C5B27EBB1;
	fma.rn.f64 	%fd323, %fd322, %fd321, 0d3F0980E90FD91E04;
	fma.rn.f64 	%fd324, %fd323, %fd321, 0dBEFAE2B0417D7E1D;
	fma.rn.f64 	%fd325, %fd324, %fd321, 0d3F119F5341BFBA57;
	fma.rn.f64 	%fd326, %fd325, %fd321, 0d3F15E791A00F6919;
	fma.rn.f64 	%fd327, %fd326, %fd321, 0d3F2FF2E7FADEC73A;
	fma.rn.f64 	%fd328, %fd327, %fd321, 0d3F434BC1B206DA62;
	fma.rn.f64 	%fd329, %fd328, %fd321, 0d3F57DB18EF2F83F9;
	fma.rn.f64 	%fd330, %fd329, %fd321, 0d3F6D6D2E7AE49FBC;
	fma.rn.f64 	%fd331, %fd330, %fd321, 0d3F8226E3A816A776;
	fma.rn.f64 	%fd332, %fd331, %fd321, 0d3F9664F485D25660;
	fma.rn.f64 	%fd333, %fd332, %fd321, 0d3FABA1BA1BABF31D;
	fma.rn.f64 	%fd334, %fd333, %fd321, 0d3FC11111111105D2;
	fma.rn.f64 	%fd335, %fd334, %fd321, 0d3FD555555555555E;
	mul.f64 	%fd80, %fd321, %fd335;
	fma.rn.f64 	%fd410, %fd80, %fd409, %fd409;
	@%p108 bra 	$L__BB2_73;
	sub.f64 	%fd336, %fd410, %fd409;
	neg.f64 	%fd337, %fd336;
	fma.rn.f64 	%fd338, %fd80, %fd409, %fd337;
	rcp.approx.ftz.f64 	%fd339, %fd410;
	neg.f64 	%fd340, %fd410;
	fma.rn.f64 	%fd341, %fd340, %fd339, 0d3FF0000000000000;
	fma.rn.f64 	%fd342, %fd341, %fd341, %fd341;
	fma.rn.f64 	%fd343, %fd342, %fd339, %fd339;
	neg.f64 	%fd344, %fd343;
	fma.rn.f64 	%fd345, %fd410, %fd344, 0d3FF0000000000000;
	fma.rn.f64 	%fd346, %fd344, %fd338, %fd345;
	fma.rn.f64 	%fd410, %fd346, %fd344, %fd344;
$L__BB2_73:
	setp.neu.f64 	%p87, %fd74, 0d7FF0000000000000;
	@%p87 bra 	$L__BB2_75;
	mov.f64 	%fd352, 0d0000000000000000;
	mul.rn.f64 	%fd412, %fd73, %fd352;
	mov.b32 	%r165, 1;
	bra.uni 	$L__BB2_78;
$L__BB2_75:
	mul.f64 	%fd347, %fd73, 0d3FE45F306DC9C883;
	cvt.rni.s32.f64 	%r164, %fd347;
	cvt.rn.f64.s32 	%fd348, %r164;
	fma.rn.f64 	%fd349, %fd348, 0dBFF921FB54442D18, %fd73;
	fma.rn.f64 	%fd350, %fd348, 0dBC91A62633145C00, %fd349;
	fma.rn.f64 	%fd412, %fd348, 0dB97B839A252049C0, %fd350;
	setp.ltu.f64 	%p88, %fd74, 0d41E0000000000000;
	@%p88 bra 	$L__BB2_77;
	{ // callseq 10, 0
	.param .b64 param0;
	st.param.f64 	[param0], %fd73;
	.param .align 16 .b8 retval0[16];
	call.uni (retval0), 
	__internal_trig_reduction_slowpathd, 
	(
	param0
	);
	ld.param.f64 	%fd412, [retval0];
	ld.param.b32 	%r164, [retval0+8];
	} // callseq 10
$L__BB2_77:
	add.s32 	%r165, %r164, 1;
$L__BB2_78:
	setp.lt.s32 	%p89, %r13, 0;
	setp.eq.s32 	%p90, %r14, 1062207488;
	shl.b32 	%r135, %r165, 6;
	cvt.u64.u32 	%rd39, %r135;
	and.b64  	%rd40, %rd39, 64;
	add.s64 	%rd42, %rd37, %rd40;
	mul.rn.f64 	%fd353, %fd412, %fd412;
	and.b32  	%r136, %r165, 1;
	setp.eq.b32 	%p92, %r136, 1;
	selp.f64 	%fd354, 0dBDA8FF8320FD8164, 0d3DE5DB65F9785EBA, %p92;
	ld.global.nc.v2.f64 	{%fd355, %fd356}, [%rd42];
	fma.rn.f64 	%fd357, %fd354, %fd353, %fd355;
	fma.rn.f64 	%fd358, %fd357, %fd353, %fd356;
	ld.global.nc.v2.f64 	{%fd359, %fd360}, [%rd42+16];
	fma.rn.f64 	%fd361, %fd358, %fd353, %fd359;
	fma.rn.f64 	%fd362, %fd361, %fd353, %fd360;
	ld.global.nc.v2.f64 	{%fd363, %fd364}, [%rd42+32];
	fma.rn.f64 	%fd365, %fd362, %fd353, %fd363;
	fma.rn.f64 	%fd366, %fd365, %fd353, %fd364;
	fma.rn.f64 	%fd367, %fd366, %fd412, %fd412;
	fma.rn.f64 	%fd368, %fd366, %fd353, 0d3FF0000000000000;
	selp.f64 	%fd369, %fd368, %fd367, %p92;
	and.b32  	%r137, %r165, 2;
	setp.eq.s32 	%p93, %r137, 0;
	mov.f64 	%fd370, 0d0000000000000000;
	sub.f64 	%fd371, %fd370, %fd369;
	selp.f64 	%fd89, %fd369, %fd371, %p93;
	{
	.reg .b32 %temp; 
	mov.b64 	{%temp, %r59}, %fd89;
	}
	abs.f64 	%fd90, %fd89;
	{ // callseq 11, 0
	.param .b64 param0;
	st.param.f64 	[param0], %fd90;
	.param .b64 retval0;
	call.uni (retval0), 
	__internal_accurate_pow, 
	(
	param0
	);
	ld.param.f64 	%fd372, [retval0];
	} // callseq 11
	setp.lt.s32 	%p94, %r59, 0;
	neg.f64 	%fd374, %fd372;
	selp.f64 	%fd375, %fd374, %fd372, %p90;
	selp.f64 	%fd376, %fd375, %fd372, %p94;
	setp.eq.f64 	%p95, %fd89, 0d0000000000000000;
	selp.b32 	%r138, %r59, 0, %p90;
	or.b32  	%r139, %r138, 2146435072;
	selp.b32 	%r140, %r139, %r138, %p89;
	mov.b32 	%r141, 0;
	mov.b64 	%fd377, {%r141, %r140};
	selp.f64 	%fd413, %fd377, %fd376, %p95;
	add.f64 	%fd378, %fd89, 0d4000000000000000;
	{
	.reg .b32 %temp; 
	mov.b64 	{%temp, %r142}, %fd378;
	}
	and.b32  	%r143, %r142, 2146435072;
	setp.ne.s32 	%p96, %r143, 2146435072;
	@%p96 bra 	$L__BB2_83;
	setp.num.f64 	%p97, %fd89, %fd89;
	@%p97 bra 	$L__BB2_81;
	mov.f64 	%fd379, 0d4000000000000000;
	add.rn.f64 	%fd413, %fd89, %fd379;
	bra.uni 	$L__BB2_83;
$L__BB2_81:
	setp.neu.f64 	%p98, %fd90, 0d7FF0000000000000;
	@%p98 bra 	$L__BB2_83;
	or.b32  	%r144, %r15, -2147483648;
	selp.b32 	%r145, %r144, %r15, %p2;
	selp.b32 	%r146, %r145, %r15, %p94;
	mov.b32 	%r147, 0;
	mov.b64 	%fd413, {%r147, %r146};
$L__BB2_83:
	setp.eq.f64 	%p100, %fd89, 0d3FF0000000000000;
	mov.f64 	%fd380, 0d3FF43126E978D4FE;
	div.rn.f64 	%fd381, %fd380, %fd413;
	add.f64 	%fd382, %fd381, 0dBFFD70A3D70A3D71;
	selp.f64 	%fd383, 0dBFE27EF9DB22D0E6, %fd382, %p100;
	fma.rn.f64 	%fd384, %fd414, 0dBFFD70A3D70A3D71, %fd410;
	div.rn.f64 	%fd385, %fd384, %fd383;
	sub.f64 	%fd414, %fd414, %fd385;
	st.global.f64 	[%rd8], %fd414;
	abs.f64 	%fd386, %fd385;
	setp.ge.f64 	%p101, %fd386, 0d3F50624DD2F1A9FC;
	setp.lt.u32 	%p102, %r162, 101;
	selp.u32 	%r148, 1, 0, %p101;
	add.s32 	%r162, %r162, %r148;
	and.pred  	%p103, %p101, %p102;
	@%p103 bra 	$L__BB2_66;
$L__BB2_84:
	mul.wide.s32 	%rd43, %r40, 8;
	add.s64 	%rd44, %rd6, %rd43;
	st.global.f64 	[%rd44], %fd414;
$L__BB2_85:
	add.s32 	%r158, %r158, 1;
	setp.ne.s32 	%p104, %r158, %r62;
	@%p104 bra 	$L__BB2_10;
$L__BB2_86:
	ret;

}
	// .globl	_ZN3cub18CUB_300001_SM_10006detail9transform16transform_kernelINS2_10policy_hubILb1EN4cuda3std3__45tupleIJN6thrust24THRUST_300001_SM_1000_NS6detail15normal_iteratorINSA_10device_ptrIdEEEEEEEE10policy1000El7NewthonIdESF_JPdEEEvT0_iT1_T2_DpNS2_10kernel_argIT3_EE
.visible .entry _ZN3cub18CUB_300001_SM_10006detail9transform16transform_kernelINS2_10policy_hubILb1EN4cuda3std3__45tupleIJN6thrust24THRUST_300001_SM_1000_NS6detail15normal_iteratorINSA_10device_ptrIdEEEEEEEE10policy1000El7NewthonIdESF_JPdEEEvT0_iT1_T2_DpNS2_10kernel_argIT3_EE(
	.param .u64 _ZN3cub18CUB_300001_SM_10006detail9transform16transform_kernelINS2_10policy_hubILb1EN4cuda3std3__45tupleIJN6thrust24THRUST_300001_SM_1000_NS6detail15normal_iteratorINSA_10device_ptrIdEEEEEEEE10policy1000El7NewthonIdESF_JPdEEEvT0_iT1_T2_DpNS2_10kernel_argIT3_EE_param_0,
	.param .u32 _ZN3cub18CUB_300001_SM_10006detail9transform16transform_kernelINS2_10policy_hubILb1EN4cuda3std3__45tupleIJN6thrust24THRUST_300001_SM_1000_NS6detail15normal_iteratorINSA_10device_ptrIdEEEEEEEE10policy1000El7NewthonIdESF_JPdEEEvT0_iT1_T2_DpNS2_10kernel_argIT3_EE_param_1,
	.param .align 8 .b8 _ZN3cub18CUB_300001_SM_10006detail9transform16transform_kernelINS2_10policy_hubILb1EN4cuda3std3__45tupleIJN6thrust24THRUST_300001_SM_1000_NS6detail15normal_iteratorINSA_10device_ptrIdEEEEEEEE10policy1000El7NewthonIdESF_JPdEEEvT0_iT1_T2_DpNS2_10kernel_argIT3_EE_param_2[8],
	.param .align 8 .b8 _ZN3cub18CUB_300001_SM_10006detail9transform16transform_kernelINS2_10policy_hubILb1EN4cuda3std3__45tupleIJN6thrust24THRUST_300001_SM_1000_NS6detail15normal_iteratorINSA_10device_ptrIdEEEEEEEE10policy1000El7NewthonIdESF_JPdEEEvT0_iT1_T2_DpNS2_10kernel_argIT3_EE_param_3[8],
	.param .align 8 .b8 _ZN3cub18CUB_300001_SM_10006detail9transform16transform_kernelINS2_10policy_hubILb1EN4cuda3std3__45tupleIJN6thrust24THRUST_300001_SM_1000_NS6detail15normal_iteratorINSA_10device_ptrIdEEEEEEEE10policy1000El7NewthonIdESF_JPdEEEvT0_iT1_T2_DpNS2_10kernel_argIT3_EE_param_4[16]
)
.maxntid 128
{
	.reg .pred 	%p<109>;
	.reg .b32 	%r<161>;
	.reg .b64 	%rd<58>;
	.reg .b64 	%fd<415>;

	ld.param.u64 	%rd12, [_ZN3cub18CUB_300001_SM_10006detail9transform16transform_kernelINS2_10policy_hubILb1EN4cuda3std3__45tupleIJN6thrust24THRUST_300001_SM_1000_NS6detail15normal_iteratorINSA_10device_ptrIdEEEEEEEE10policy1000El7NewthonIdESF_JPdEEEvT0_iT1_T2_DpNS2_10kernel_argIT3_EE_param_0];
	ld.param.u64 	%rd10, [_ZN3cub18CUB_300001_SM_10006detail9transform16transform_kernelINS2_10policy_hubILb1EN4cuda3std3__45tupleIJN6thrust24THRUST_300001_SM_1000_NS6detail15normal_iteratorINSA_10device_ptrIdEEEEEEEE10policy1000El7NewthonIdESF_JPdEEEvT0_iT1_T2_DpNS2_10kernel_argIT3_EE_param_4];
	ld.param.u64 	%rd13, [_ZN3cub18CUB_300001_SM_10006detail9transform16transform_kernelINS2_10policy_hubILb1EN4cuda3std3__45tupleIJN6thrust24THRUST_300001_SM_1000_NS6detail15normal_iteratorINSA_10device_ptrIdEEEEEEEE10policy1000El7NewthonIdESF_JPdEEEvT0_iT1_T2_DpNS2_10kernel_argIT3_EE_param_3];
	ld.param.u32 	%r60, [_ZN3cub18CUB_300001_SM_10006detail9transform16transform_kernelINS2_10policy_hubILb1EN4cuda3std3__45tupleIJN6thrust24THRUST_300001_SM_1000_NS6detail15normal_iteratorINSA_10device_ptrIdEEEEEEEE10policy1000El7NewthonIdESF_JPdEEEvT0_iT1_T2_DpNS2_10kernel_argIT3_EE_param_1];
	cvta.to.global.u64 	%rd1, %rd13;
	cvta.to.global.u64 	%rd2, %rd10;
	shl.b32 	%r1, %r60, 7;
	mov.u32 	%r61, %ctaid.x;
	cvt.u64.u32 	%rd14, %r61;
	cvt.s64.s32 	%rd15, %r1;
	mul.lo.s64 	%rd3, %rd15, %rd14;
	sub.s64 	%rd16, %rd12, %rd3;
	min.s64 	%rd17, %rd16, %rd15;
	cvt.u32.u64 	%r2, %rd17;
	shl.b32 	%r3, %r2, 3;
	mov.u32 	%r4, %tid.x;
	shl.b32 	%r144, %r4, 7;
	setp.ge.s32 	%p11, %r144, %r3;
	@%p11 bra 	$L__BB3_3;
	shl.b64 	%rd18, %rd3, 3;
	add.s64 	%rd19, %rd2, %rd18;
	mul.wide.u32 	%rd20, %r4, 128;
	add.s64 	%rd57, %rd19, %rd20;
$L__BB3_2:
	.pragma "nounroll";
	// begin inline asm
	prefetch.global.L2 [%rd57];
	// end inline asm
	add.s32 	%r144, %r144, 16384;
	add.s64 	%rd57, %rd57, 16384;
	setp.lt.s32 	%p12, %r144, %r3;
	@%p12 bra 	$L__BB3_2;
$L__BB3_3:
	shl.b64 	%rd22, %rd3, 3;
	add.s64 	%rd7, %rd1, %rd22;
	setp.eq.s32 	%p13, %r1, %r2;
	@%p13 bra 	$L__BB3_9;
	setp.lt.s32 	%p14, %r60, 1;
	@%p14 bra 	$L__BB3_86;
	mov.f64 	%fd97, 0d4000000000000000;
	{
	.reg .b32 %temp; 
	mov.b64 	{%temp, %r8}, %fd97;
	}
	and.b32  	%r9, %r8, 2146435072;
	setp.eq.s32 	%p15, %r9, 1062207488;
	setp.lt.s32 	%p16, %r8, 0;
	selp.b32 	%r10, 0, 2146435072, %p16;
	and.b32  	%r63, %r8, 2147483647;
	setp.ne.s32 	%p17, %r63, 1071644672;
	and.pred  	%p1, %p15, %p17;
	mov.b32 	%r153, 0;
	mov.u64 	%rd32, __cudart_sin_cos_coeffs;
$L__BB3_6:
	shl.b32 	%r64, %r153, 7;
	add.s32 	%r38, %r64, %r4;
	setp.ge.s32 	%p18, %r38, %r2;
	@%p18 bra 	$L__BB3_85;
	cvta.to.global.u64 	%rd23, %rd10;
	shl.b32 	%r65, %r60, 7;
	cvt.s64.s32 	%rd24, %r65;
	mov.u32 	%r66, %ctaid.x;
	cvt.u64.u32 	%rd25, %r66;
	mul.lo.s64 	%rd26, %rd24, %rd25;
	shl.b64 	%rd27, %rd26, 3;
	add.s64 	%rd28, %rd23, %rd27;
	mul.wide.s32 	%rd29, %r38, 8;
	add.s64 	%rd9, %rd28, %rd29;
	ld.global.f64 	%fd414, [%rd9];
	mul.f64 	%fd50, %fd414, 0d3FF43126E978D4FE;
	abs.f64 	%fd51, %fd50;
	setp.neu.f64 	%p19, %fd51, 0d7FF0000000000000;
	@%p19 bra 	$L__BB3_49;
	mov.f64 	%fd103, 0d0000000000000000;
	mul.rn.f64 	%fd402, %fd50, %fd103;
	mov.pred 	%p107, -1;
	bra.uni 	$L__BB3_52;
$L__BB3_9:
	setp.lt.s32 	%p60, %r60, 1;
	@%p60 bra 	$L__BB3_86;
	mov.f64 	%fd242, 0d4000000000000000;
	{
	.reg .b32 %temp; 
	mov.b64 	{%temp, %r11}, %fd242;
	}
	and.b32  	%r12, %r11, 2146435072;
	setp.eq.s32 	%p61, %r12, 1062207488;
	setp.lt.s32 	%p62, %r11, 0;
	selp.b32 	%r13, 0, 2146435072, %p62;
	and.b32  	%r104, %r11, 2147483647;
	setp.ne.s32 	%p63, %r104, 1071644672;
	and.pred  	%p2, %p61, %p63;
	mov.b32 	%r145, 0;
	mov.u64 	%rd49, __cudart_sin_cos_coeffs;
$L__BB3_11:
	shl.b32 	%r105, %r145, 7;
	add.s32 	%r15, %r105, %r4;
	cvta.to.global.u64 	%rd40, %rd10;
	add.s64 	%rd45, %rd40, %rd22;
	mul.wide.s32 	%rd46, %r15, 8;
	add.s64 	%rd8, %rd45, %rd46;
	ld.global.f64 	%fd400, [%rd8];
	mul.f64 	%fd2, %fd400, 0d3FF43126E978D4FE;
	abs.f64 	%fd3, %fd2;
	setp.neu.f64 	%p64, %fd3, 0d7FF0000000000000;
	@%p64 bra 	$L__BB3_13;
	mov.f64 	%fd248, 0d0000000000000000;
	mul.rn.f64 	%fd388, %fd2, %fd248;
	mov.pred 	%p105, -1;
	bra.uni 	$L__BB3_16;
$L__BB3_13:
	mul.f64 	%fd243, %fd2, 0d3FE45F306DC9C883;
	cvt.rni.s32.f64 	%r146, %fd243;
	cvt.rn.f64.s32 	%fd244, %r146;
	fma.rn.f64 	%fd245, %fd244, 0dBFF921FB54442D18, %fd2;
	fma.rn.f64 	%fd246, %fd244, 0dBC91A62633145C00, %fd245;
	fma.rn.f64 	%fd388, %fd244, 0dB97B839A252049C0, %fd246;
	setp.ltu.f64 	%p65, %fd3, 0d41E0000000000000;
	@%p65 bra 	$L__BB3_15;
	{ // callseq 18, 0
	.param .b64 param0;
	st.param.f64 	[param0], %fd2;
	.param .align 16 .b8 retval0[16];
	call.uni (retval0), 
	__internal_trig_reduction_slowpathd, 
	(
	param0
	);
	ld.param.f64 	%fd388, [retval0];
	ld.param.b32 	%r146, [retval0+8];
	} // callseq 18
$L__BB3_15:
	and.b32  	%r109, %r146, 1;
	setp.eq.b32 	%p66, %r109, 1;
	not.pred 	%p105, %p66;
$L__BB3_16:
	mul.f64 	%fd249, %fd388, %fd388;
	fma.rn.f64 	%fd250, %fd249, 0d3EE48DAC2799BCB9, 0dBEF9757C5B27EBB1;
	fma.rn.f64 	%fd251, %fd250, %fd249, 0d3F0980E90FD91E04;
	fma.rn.f64 	%fd252, %fd251, %fd249, 0dBEFAE2B0417D7E1D;
	fma.rn.f64 	%fd253, %fd252, %fd249, 0d3F119F5341BFBA57;
	fma.rn.f64 	%fd254, %fd253, %fd249, 0d3F15E791A00F6919;
	fma.rn.f64 	%fd255, %fd254, %fd249, 0d3F2FF2E7FADEC73A;
	fma.rn.f64 	%fd256, %fd255, %fd249, 0d3F434BC1B206DA62;
	fma.rn.f64 	%fd257, %fd256, %fd249, 0d3F57DB18EF2F83F9;
	fma.rn.f64 	%fd258, %fd257, %fd249, 0d3F6D6D2E7AE49FBC;
	fma.rn.f64 	%fd259, %fd258, %fd249, 0d3F8226E3A816A776;
	fma.rn.f64 	%fd260, %fd259, %fd249, 0d3F9664F485D25660;
	fma.rn.f64 	%fd261, %fd260, %fd249, 0d3FABA1BA1BABF31D;
	fma.rn.f64 	%fd262, %fd261, %fd249, 0d3FC11111111105D2;
	fma.rn.f64 	%fd263, %fd262, %fd249, 0d3FD555555555555E;
	mul.f64 	%fd9, %fd249, %fd263;
	fma.rn.f64 	%fd389, %fd9, %fd388, %fd388;
	@%p105 bra 	$L__BB3_18;
	sub.f64 	%fd264, %fd389, %fd388;
	neg.f64 	%fd265, %fd264;
	fma.rn.f64 	%fd266, %fd9, %fd388, %fd265;
	rcp.approx.ftz.f64 	%fd267, %fd389;
	neg.f64 	%fd268, %fd389;
	fma.rn.f64 	%fd269, %fd268, %fd267, 0d3FF0000000000000;
	fma.rn.f64 	%fd270, %fd269, %fd269, %fd269;
	fma.rn.f64 	%fd271, %fd270, %fd267, %fd267;
	neg.f64 	%fd272, %fd271;
	fma.rn.f64 	%fd273, %fd389, %fd272, 0d3FF0000000000000;
	fma.rn.f64 	%fd274, %fd272, %fd266, %fd273;
	fma.rn.f64 	%fd389, %fd274, %fd272, %fd272;
$L__BB3_18:
	setp.neu.f64 	%p68, %fd3, 0d7FF0000000000000;
	@%p68 bra 	$L__BB3_20;
	mov.f64 	%fd280, 0d0000000000000000;
	mul.rn.f64 	%fd391, %fd2, %fd280;
	mov.b32 	%r148, 1;
	bra.uni 	$L__BB3_23;
$L__BB3_20:
	mul.f64 	%fd275, %fd2, 0d3FE45F306DC9C883;
	cvt.rni.s32.f64 	%r147, %fd275;
	cvt.rn.f64.s32 	%fd276, %r147;
	fma.rn.f64 	%fd277, %fd276, 0dBFF921FB54442D18, %fd2;
	fma.rn.f64 	%fd278, %fd276, 0dBC91A62633145C00, %fd277;
	fma.rn.f64 	%fd391, %fd276, 0dB97B839A252049C0, %fd278;
	setp.ltu.f64 	%p69, %fd3, 0d41E0000000000000;
	@%p69 bra 	$L__BB3_22;
	{ // callseq 19, 0
	.param .b64 param0;
	st.param.f64 	[param0], %fd2;
	.param .align 16 .b8 retval0[16];
	call.uni (retval0), 
	__internal_trig_reduction_slowpathd, 
	(
	param0
	);
	ld.param.f64 	%fd391, [retval0];
	ld.param.b32 	%r147, [retval0+8];
	} // callseq 19
$L__BB3_22:
	add.s32 	%r148, %r147, 1;
$L__BB3_23:
	setp.lt.s32 	%p70, %r11, 0;
	setp.eq.s32 	%p71, %r12, 1062207488;
	shl.b32 	%r112, %r148, 6;
	cvt.u64.u32 	%rd47, %r112;
	and.b64  	%rd48, %rd47, 64;
	add.s64 	%rd50, %rd49, %rd48;
	mul.rn.f64 	%fd281, %fd391, %fd391;
	and.b32  	%r113, %r148, 1;
	setp.eq.b32 	%p73, %r113, 1;
	selp.f64 	%fd282, 0dBDA8FF8320FD8164, 0d3DE5DB65F9785EBA, %p73;
	ld.global.nc.v2.f64 	{%fd283, %fd284}, [%rd50];
	fma.rn.f64 	%fd285, %fd282, %fd281, %fd283;
	fma.rn.f64 	%fd286, %fd285, %fd281, %fd284;
	ld.global.nc.v2.f64 	{%fd287, %fd288}, [%rd50+16];
	fma.rn.f64 	%fd289, %fd286, %fd281, %fd287;
	fma.rn.f64 	%fd290, %fd289, %fd281, %fd288;
	ld.global.nc.v2.f64 	{%fd291, %fd292}, [%rd50+32];
	fma.rn.f64 	%fd293, %fd290, %fd281, %fd291;
	fma.rn.f64 	%fd294, %fd293, %fd281, %fd292;
	fma.rn.f64 	%fd295, %fd294, %fd391, %fd391;
	fma.rn.f64 	%fd296, %fd294, %fd281, 0d3FF0000000000000;
	selp.f64 	%fd297, %fd296, %fd295, %p73;
	and.b32  	%r114, %r148, 2;
	setp.eq.s32 	%p74, %r114, 0;
	mov.f64 	%fd298, 0d0000000000000000;
	sub.f64 	%fd299, %fd298, %fd297;
	selp.f64 	%fd18, %fd297, %fd299, %p74;
	{
	.reg .b32 %temp; 
	mov.b64 	{%temp, %r24}, %fd18;
	}
	abs.f64 	%fd19, %fd18;
	{ // callseq 20, 0
	.param .b64 param0;
	st.param.f64 	[param0], %fd19;
	.param .b64 retval0;
	call.uni (retval0), 
	__internal_accurate_pow, 
	(
	param0
	);
	ld.param.f64 	%fd300, [retval0];
	} // callseq 20
	setp.lt.s32 	%p75, %r24, 0;
	neg.f64 	%fd302, %fd300;
	selp.f64 	%fd303, %fd302, %fd300, %p71;
	selp.f64 	%fd304, %fd303, %fd300, %p75;
	setp.eq.f64 	%p76, %fd18, 0d0000000000000000;
	selp.b32 	%r115, %r24, 0, %p71;
	or.b32  	%r116, %r115, 2146435072;
	selp.b32 	%r117, %r116, %r115, %p70;
	mov.b32 	%r118, 0;
	mov.b64 	%fd305, {%r118, %r117};
	selp.f64 	%fd392, %fd305, %fd304, %p76;
	add.f64 	%fd306, %fd18, 0d4000000000000000;
	{
	.reg .b32 %temp; 
	mov.b64 	{%temp, %r119}, %fd306;
	}
	and.b32  	%r120, %r119, 2146435072;
	setp.ne.s32 	%p77, %r120, 2146435072;
	@%p77 bra 	$L__BB3_28;
	setp.num.f64 	%p78, %fd18, %fd18;
	@%p78 bra 	$L__BB3_26;
	mov.f64 	%fd307, 0d4000000000000000;
	add.rn.f64 	%fd392, %fd18, %fd307;
	bra.uni 	$L__BB3_28;
$L__BB3_26:
	setp.neu.f64 	%p79, %fd19, 0d7FF0000000000000;
	@%p79 bra 	$L__BB3_28;
	or.b32  	%r121, %r13, -2147483648;
	selp.b32 	%r122, %r121, %r13, %p2;
	selp.b32 	%r123, %r122, %r13, %p75;
	mov.b32 	%r124, 0;
	mov.b64 	%fd392, {%r124, %r123};
$L__BB3_28:
	setp.eq.f64 	%p81, %fd18, 0d3FF0000000000000;
	mov.f64 	%fd308, 0d3FF43126E978D4FE;
	div.rn.f64 	%fd309, %fd308, %fd392;
	add.f64 	%fd310, %fd309, 0dBFFD70A3D70A3D71;
	selp.f64 	%fd311, 0dBFE27EF9DB22D0E6, %fd310, %p81;
	fma.rn.f64 	%fd312, %fd400, 0dBFFD70A3D70A3D71, %fd389;
	div.rn.f64 	%fd313, %fd312, %fd311;
	abs.f64 	%fd314, %fd313;
	setp.ltu.f64 	%p82, %fd314, 0d3F50624DD2F1A9FC;
	@%p82 bra 	$L__BB3_48;
	mov.b32 	%r149, 1;
$L__BB3_30:
	mul.f64 	%fd25, %fd400, 0d3FF43126E978D4FE;
	abs.f64 	%fd26, %fd25;
	setp.neu.f64 	%p83, %fd26, 0d7FF0000000000000;
	@%p83 bra 	$L__BB3_32;
	mov.f64 	%fd320, 0d0000000000000000;
	mul.rn.f64 	%fd395, %fd25, %fd320;
	mov.pred 	%p106, -1;
	bra.uni 	$L__BB3_35;
$L__BB3_32:
	mul.f64 	%fd315, %fd25, 0d3FE45F306DC9C883;
	cvt.rni.s32.f64 	%r150, %fd315;
	cvt.rn.f64.s32 	%fd316, %r150;
	fma.rn.f64 	%fd317, %fd316, 0dBFF921FB54442D18, %fd25;
	fma.rn.f64 	%fd318, %fd316, 0dBC91A62633145C00, %fd317;
	fma.rn.f64 	%fd395, %fd316, 0dB97B839A252049C0, %fd318;
	setp.ltu.f64 	%p84, %fd26, 0d41E0000000000000;
	@%p84 bra 	$L__BB3_34;
	{ // callseq 21, 0
	.param .b64 param0;
	st.param.f64 	[param0], %fd25;
	.param .align 16 .b8 retval0[16];
	call.uni (retval0), 
	__internal_trig_reduction_slowpathd, 
	(
	param0
	);
	ld.param.f64 	%fd395, [retval0];
	ld.param.b32 	%r150, [retval0+8];
	} // callseq 21
$L__BB3_34:
	and.b32  	%r127, %r150, 1;
	setp.eq.b32 	%p85, %r127, 1;
	not.pred 	%p106, %p85;
$L__BB3_35:
	mul.f64 	%fd321, %fd395, %fd395;
	fma.rn.f64 	%fd322, %fd321, 0d3EE48DAC2799BCB9, 0dBEF9757C5B27EBB1;
	fma.rn.f64 	%fd323, %fd322, %fd321, 0d3F0980E90FD91E04;
	fma.rn.f64 	%fd324, %fd323, %fd321, 0dBEFAE2B0417D7E1D;
	fma.rn.f64 	%fd325, %fd324, %fd321, 0d3F119F5341BFBA57;
	fma.rn.f64 	%fd326, %fd325, %fd321, 0d3F15E791A00F6919;
	fma.rn.f64 	%fd327, %fd326, %fd321, 0d3F2FF2E7FADEC73A;
	fma.rn.f64 	%fd328, %fd327, %fd321, 0d3F434BC1B206DA62;
	fma.rn.f64 	%fd329, %fd328, %fd321, 0d3F57DB18EF2F83F9;
	fma.rn.f64 	%fd330, %fd329, %fd321, 0d3F6D6D2E7AE49FBC;
	fma.rn.f64 	%fd331, %fd330, %fd321, 0d3F8226E3A816A776;
	fma.rn.f64 	%fd332, %fd331, %fd321, 0d3F9664F485D25660;
	fma.rn.f64 	%fd333, %fd332, %fd321, 0d3FABA1BA1BABF31D;
	fma.rn.f64 	%fd334, %fd333, %fd321, 0d3FC11111111105D2;
	fma.rn.f64 	%fd335, %fd334, %fd321, 0d3FD555555555555E;
	mul.f64 	%fd32, %fd321, %fd335;
	fma.rn.f64 	%fd396, %fd32, %fd395, %fd395;
	@%p106 bra 	$L__BB3_37;
	sub.f64 	%fd336, %fd396, %fd395;
	neg.f64 	%fd337, %fd336;
	fma.rn.f64 	%fd338, %fd32, %fd395, %fd337;
	rcp.approx.ftz.f64 	%fd339, %fd396;
	neg.f64 	%fd340, %fd396;
	fma.rn.f64 	%fd341, %fd340, %fd339, 0d3FF0000000000000;
	fma.rn.f64 	%fd342, %fd341, %fd341, %fd341;
	fma.rn.f64 	%fd343, %fd342, %fd339, %fd339;
	neg.f64 	%fd344, %fd343;
	fma.rn.f64 	%fd345, %fd396, %fd344, 0d3FF0000000000000;
	fma.rn.f64 	%fd346, %fd344, %fd338, %fd345;
	fma.rn.f64 	%fd396, %fd346, %fd344, %fd344;
$L__BB3_37:
	@%p83 bra 	$L__BB3_39;
	mov.f64 	%fd352, 0d0000000000000000;
	mul.rn.f64 	%fd398, %fd25, %fd352;
	mov.b32 	%r152, 1;
	bra.uni 	$L__BB3_42;
$L__BB3_39:
	mul.f64 	%fd347, %fd25, 0d3FE45F306DC9C883;
	cvt.rni.s32.f64 	%r151, %fd347;
	cvt.rn.f64.s32 	%fd348, %r151;
	fma.rn.f64 	%fd349, %fd348, 0dBFF921FB54442D18, %fd25;
	fma.rn.f64 	%fd350, %fd348, 0dBC91A62633145C00, %fd349;
	fma.rn.f64 	%fd398, %fd348, 0dB97B839A252049C0, %fd350;
	setp.ltu.f64 	%p88, %fd26, 0d41E0000000000000;
	@%p88 bra 	$L__BB3_41;
	{ // callseq 22, 0
	.param .b64 param0;
	st.param.f64 	[param0], %fd25;
	.param .align 16 .b8 retval0[16];
	call.uni (retval0), 
	__internal_trig_reduction_slowpathd, 
	(
	param0
	);
	ld.param.f64 	%fd398, [retval0];
	ld.param.b32 	%r151, [retval0+8];
	} // callseq 22
$L__BB3_41:
	add.s32 	%r152, %r151, 1;
$L__BB3_42:
	setp.lt.s32 	%p89, %r11, 0;
	setp.eq.s32 	%p90, %r12, 1062207488;
	shl.b32 	%r130, %r152, 6;
	cvt.u64.u32 	%rd51, %r130;
	and.b64  	%rd52, %rd51, 64;
	add.s64 	%rd54, %rd49, %rd52;
	mul.rn.f64 	%fd353, %fd398, %fd398;
	and.b32  	%r131, %r152, 1;
	setp.eq.b32 	%p92, %r131, 1;
	selp.f64 	%fd354, 0dBDA8FF8320FD8164, 0d3DE5DB65F9785EBA, %p92;
	ld.global.nc.v2.f64 	{%fd355, %fd356}, [%rd54];
	fma.rn.f64 	%fd357, %fd354, %fd353, %fd355;
	fma.rn.f64 	%fd358, %fd357, %fd353, %fd356;
	ld.global.nc.v2.f64 	{%fd359, %fd360}, [%rd54+16];
	fma.rn.f64 	%fd361, %fd358, %fd353, %fd359;
	fma.rn.f64 	%fd362, %fd361, %fd353, %fd360;
	ld.global.nc.v2.f64 	{%fd363, %fd364}, [%rd54+32];
	fma.rn.f64 	%fd365, %fd362, %fd353, %fd363;
	fma.rn.f64 	%fd366, %fd365, %fd353, %fd364;
	fma.rn.f64 	%fd367, %fd366, %fd398, %fd398;
	fma.rn.f64 	%fd368, %fd366, %fd353, 0d3FF0000000000000;
	selp.f64 	%fd369, %fd368, %fd367, %p92;
	and.b32  	%r132, %r152, 2;
	setp.eq.s32 	%p93, %r132, 0;
	mov.f64 	%fd370, 0d0000000000000000;
	sub.f64 	%fd371, %fd370, %fd369;
	selp.f64 	%fd41, %fd369, %fd371, %p93;
	{
	.reg .b32 %temp; 
	mov.b64 	{%temp, %r34}, %fd41;
	}
	abs.f64 	%fd42, %fd41;
	{ // callseq 23, 0
	.param .b64 param0;
	st.param.f64 	[param0], %fd42;
	.param .b64 retval0;
	call.uni (retval0), 
	__internal_accurate_pow, 
	(
	param0
	);
	ld.param.f64 	%fd372, [retval0];
	} // callseq 23
	setp.lt.s32 	%p94, %r34, 0;
	neg.f64 	%fd374, %fd372;
	selp.f64 	%fd375, %fd374, %fd372, %p90;
	selp.f64 	%fd376, %fd375, %fd372, %p94;
	setp.eq.f64 	%p95, %fd41, 0d0000000000000000;
	selp.b32 	%r133, %r34, 0, %p90;
	or.b32  	%r134, %r133, 2146435072;
	selp.b32 	%r135, %r134, %r133, %p89;
	mov.b32 	%r136, 0;
	mov.b64 	%fd377, {%r136, %r135};
	selp.f64 	%fd399, %fd377, %fd376, %p95;
	add.f64 	%fd378, %fd41, 0d4000000000000000;
	{
	.reg .b32 %temp; 
	mov.b64 	{%temp, %r137}, %fd378;
	}
	and.b32  	%r138, %r137, 2146435072;
	setp.ne.s32 	%p96, %r138, 2146435072;
	@%p96 bra 	$L__BB3_47;
	setp.num.f64 	%p97, %fd41, %fd41;
	@%p97 bra 	$L__BB3_45;
	mov.f64 	%fd379, 0d4000000000000000;
	add.rn.f64 	%fd399, %fd41, %fd379;
	bra.uni 	$L__BB3_47;
$L__BB3_45:
	setp.neu.f64 	%p98, %fd42, 0d7FF0000000000000;
	@%p98 bra 	$L__BB3_47;
	or.b32  	%r139, %r13, -2147483648;
	selp.b32 	%r140, %r139, %r13, %p2;
	selp.b32 	%r141, %r140, %r13, %p94;
	mov.b32 	%r142, 0;
	mov.b64 	%fd399, {%r142, %r141};
$L__BB3_47:
	setp.eq.f64 	%p100, %fd41, 0d3FF0000000000000;
	mov.f64 	%fd380, 0d3FF43126E978D4FE;
	div.rn.f64 	%fd381, %fd380, %fd399;
	add.f64 	%fd382, %fd381, 0dBFFD70A3D70A3D71;
	selp.f64 	%fd383, 0dBFE27EF9DB22D0E6, %fd382, %p100;
	fma.rn.f64 	%fd384, %fd400, 0dBFFD70A3D70A3D71, %fd396;
	div.rn.f64 	%fd385, %fd384, %fd383;
	sub.f64 	%fd400, %fd400, %fd385;
	st.global.f64 	[%rd8], %fd400;
	abs.f64 	%fd386, %fd385;
	setp.ge.f64 	%p101, %fd386, 0d3F50624DD2F1A9FC;
	setp.lt.u32 	%p102, %r149, 101;
	selp.u32 	%r143, 1, 0, %p101;
	add.s32 	%r149, %r149, %r143;
	and.pred  	%p103, %p101, %p102;
	@%p103 bra 	$L__BB3_30;
$L__BB3_48:
	mul.wide.s32 	%rd55, %r15, 8;
	add.s64 	%rd56, %rd7, %rd55;
	st.global.f64 	[%rd56], %fd400;
	add.s32 	%r145, %r145, 1;
	setp.eq.s32 	%p104, %r145, %r60;
	@%p104 bra 	$L__BB3_86;
	bra.uni 	$L__BB3_11;
$L__BB3_49:
	mul.f64 	%fd98, %fd50, 0d3FE45F306DC9C883;
	cvt.rni.s32.f64 	%r154, %fd98;
	cvt.rn.f64.s32 	%fd99, %r154;
	fma.rn.f64 	%fd100, %fd99, 0dBFF921FB54442D18, %fd50;
	fma.rn.f64 	%fd101, %fd99, 0dBC91A62633145C00, %fd100;
	fma.rn.f64 	%fd402, %fd99, 0dB97B839A252049C0, %fd101;
	setp.ltu.f64 	%p20, %fd51, 0d41E0000000000000;
	@%p20 bra 	$L__BB3_51;
	{ // callseq 12, 0
	.param .b64 param0;
	st.param.f64 	[param0], %fd50;
	.param .align 16 .b8 retval0[16];
	call.uni (retval0), 
	__internal_trig_reduction_slowpathd, 
	(
	param0
	);
	ld.param.f64 	%fd402, [retval0];
	ld.param.b32 	%r154, [retval0+8];
	} // callseq 12
$L__BB3_51:
	and.b32  	%r68, %r154, 1;
	setp.eq.b32 	%p21, %r68, 1;
	not.pred 	%p107, %p21;
$L__BB3_52:
	mul.f64 	%fd104, %fd402, %fd402;
	fma.rn.f64 	%fd105, %fd104, 0d3EE48DAC2799BCB9, 0dBEF9757C5B27EBB1;
	fma.rn.f64 	%fd106, %fd105, %fd104, 0d3F0980E90FD91E04;
	fma.rn.f64 	%fd107, %fd106, %fd104, 0dBEFAE2B0417D7E1D;
	fma.rn.f64 	%fd108, %fd107, %fd104, 0d3F119F5341BFBA57;
	fma.rn.f64 	%fd109, %fd108, %fd104, 0d3F15E791A00F6919;
	fma.rn.f64 	%fd110, %fd109, %fd104, 0d3F2FF2E7FADEC73A;
	fma.rn.f64 	%fd111, %fd110, %fd104, 0d3F434BC1B206DA62;
	fma.rn.f64 	%fd112, %fd111, %fd104, 0d3F57DB18EF2F83F9;
	fma.rn.f64 	%fd113, %fd112, %fd104, 0d3F6D6D2E7AE49FBC;
	fma.rn.f64 	%fd114, %fd113, %fd104, 0d3F8226E3A816A776;
	fma.rn.f64 	%fd115, %fd114, %fd104, 0d3F9664F485D25660;
	fma.rn.f64 	%fd116, %fd115, %fd104, 0d3FABA1BA1BABF31D;
	fma.rn.f64 	%fd117, %fd116, %fd104, 0d3FC11111111105D2;
	fma.rn.f64 	%fd118, %fd117, %fd104, 0d3FD555555555555E;
	mul.f64 	%fd57, %fd104, %fd118;
	fma.rn.f64 	%fd403, %fd57, %fd402, %fd402;
	@%p107 bra 	$L__BB3_54;
	sub.f64 	%fd119, %fd403, %fd402;
	neg.f64 	%fd120, %fd119;
	fma.rn.f64 	%fd121, %fd57, %fd402, %fd120;
	rcp.approx.ftz.f64 	%fd122, %fd403;
	neg.f64 	%fd123, %fd403;
	fma.rn.f64 	%fd124, %fd123, %fd122, 0d3FF0000000000000;
	fma.rn.f64 	%fd125, %fd124, %fd124, %fd124;
	fma.rn.f64 	%fd126, %fd125, %fd122, %fd122;
	neg.f64 	%fd127, %fd126;
	fma.rn.f64 	%fd128, %fd403, %fd127, 0d3FF0000000000000;
	fma.rn.f64 	%fd129, %fd127, %fd121, %fd128;
	fma.rn.f64 	%fd403, %fd129, %fd127, %fd127;
$L__BB3_54:
	setp.neu.f64 	%p23, %fd51, 0d7FF0000000000000;
	@%p23 bra 	$L__BB3_56;
	mov.f64 	%fd135, 0d0000000000000000;
	mul.rn.f64 	%fd405, %fd50, %fd135;
	mov.b32 	%r156, 1;
	bra.uni 	$L__BB3_59;
$L__BB3_56:
	mul.f64 	%fd130, %fd50, 0d3FE45F306DC9C883;
	cvt.rni.s32.f64 	%r155, %fd130;
	cvt.rn.f64.s32 	%fd131, %r155;
	fma.rn.f64 	%fd132, %fd131, 0dBFF921FB54442D18, %fd50;
	fma.rn.f64 	%fd133, %fd131, 0dBC91A62633145C00, %fd132;
	fma.rn.f64 	%fd405, %fd131, 0dB97B839A252049C0, %fd133;
	setp.ltu.f64 	%p24, %fd51, 0d41E0000000000000;
	@%p24 bra 	$L__BB3_58;
	{ // callseq 13, 0
	.param .b64 param0;
	st.param.f64 	[param0], %fd50;
	.param .align 16 .b8 retval0[16];
	call.uni (retval0), 
	__internal_trig_reduction_slowpathd, 
	(
	param0
	);
	ld.param.f64 	%fd405, [retval0];
	ld.param.b32 	%r155, [retval0+8];
	} // callseq 13
$L__BB3_58:
	add.s32 	%r156, %r155, 1;
$L__BB3_59:
	setp.lt.s32 	%p25, %r8, 0;
	setp.eq.s32 	%p26, %r9, 1062207488;
	shl.b32 	%r71, %r156, 6;
	cvt.u64.u32 	%rd30, %r71;
	and.b64  	%rd31, %rd30, 64;
	add.s64 	%rd33, %rd32, %rd31;
	mul.rn.f64 	%fd136, %fd405, %fd405;
	and.b32  	%r72, %r156, 1;
	setp.eq.b32 	%p28, %r72, 1;
	selp.f64 	%fd137, 0dBDA8FF8320FD8164, 0d3DE5DB65F9785EBA, %p28;
	ld.global.nc.v2.f64 	{%fd138, %fd139}, [%rd33];
	fma.rn.f64 	%fd140, %fd137, %fd136, %fd138;
	fma.rn.f64 	%fd141, %fd140, %fd136, %fd139;
	ld.global.nc.v2.f64 	{%fd142, %fd143}, [%rd33+16];
	fma.rn.f64 	%fd144, %fd141, %fd136, %fd142;
	fma.rn.f64 	%fd145, %fd144, %fd136, %fd143;
	ld.global.nc.v2.f64 	{%fd146, %fd147}, [%rd33+32];
	fma.rn.f64 	%fd148, %fd145, %fd136, %fd146;
	fma.rn.f64 	%fd149, %fd148, %fd136, %fd147;
	fma.rn.f64 	%fd150, %fd149, %fd405, %fd405;
	fma.rn.f64 	%fd151, %fd149, %fd136, 0d3FF0000000000000;
	selp.f64 	%fd152, %fd151, %fd150, %p28;
	and.b32  	%r73, %r156, 2;
	setp.eq.s32 	%p29, %r73, 0;
	mov.f64 	%fd153, 0d0000000000000000;
	sub.f64 	%fd154, %fd153, %fd152;
	selp.f64 	%fd66, %fd152, %fd154, %p29;
	{
	.reg .b32 %temp; 
	mov.b64 	{%temp, %r47}, %fd66;
	}
	abs.f64 	%fd67, %fd66;
	{ // callseq 14, 0
	.param .b64 param0;
	st.param.f64 	[param0], %fd67;
	.param .b64 retval0;
	call.uni (retval0), 
	__internal_accurate_pow, 
	(
	param0
	);
	ld.param.f64 	%fd155, [retval0];
	} // callseq 14
	setp.lt.s32 	%p30, %r47, 0;
	neg.f64 	%fd157, %fd155;
	selp.f64 	%fd158, %fd157, %fd155, %p26;
	selp.f64 	%fd159, %fd158, %fd155, %p30;
	setp.eq.f64 	%p31, %fd66, 0d0000000000000000;
	selp.b32 	%r74, %r47, 0, %p26;
	or.b32  	%r75, %r74, 2146435072;
	selp.b32 	%r76, %r75, %r74, %p25;
	mov.b32 	%r77, 0;
	mov.b64 	%fd160, {%r77, %r76};
	selp.f64 	%fd406, %fd160, %fd159, %p31;
	add.f64 	%fd161, %fd66, 0d4000000000000000;
	{
	.reg .b32 %temp; 
	mov.b64 	{%temp, %r78}, %fd161;
	}
	and.b32  	%r79, %r78, 2146435072;
	setp.ne.s32 	%p32, %r79, 2146435072;
	@%p32 bra 	$L__BB3_64;
	setp.num.f64 	%p33, %fd66, %fd66;
	@%p33 bra 	$L__BB3_62;
	mov.f64 	%fd162, 0d4000000000000000;
	add.rn.f64 	%fd406, %fd66, %fd162;
	bra.uni 	$L__BB3_64;
$L__BB3_62:
	setp.neu.f64 	%p34, %fd67, 0d7FF0000000000000;
	@%p34 bra 	$L__BB3_64;
	or.b32  	%r80, %r10, -2147483648;
	selp.b32 	%r81, %r80, %r10, %p1;
	selp.b32 	%r82, %r81, %r10, %p30;
	mov.b32 	%r83, 0;
	mov.b64 	%fd406, {%r83, %r82};
$L__BB3_64:
	setp.eq.f64 	%p36, %fd66, 0d3FF0000000000000;
	mov.f64 	%fd163, 0d3FF43126E978D4FE;
	div.rn.f64 	%fd164, %fd163, %fd406;
	add.f64 	%fd165, %fd164, 0dBFFD70A3D70A3D71;
	selp.f64 	%fd166, 0dBFE27EF9DB22D0E6, %fd165, %p36;
	fma.rn.f64 	%fd167, %fd414, 0dBFFD70A3D70A3D71, %fd403;
	div.rn.f64 	%fd168, %fd167, %fd166;
	abs.f64 	%fd169, %fd168;
	setp.ltu.f64 	%p37, %fd169, 0d3F50624DD2F1A9FC;
	@%p37 bra 	$L__BB3_84;
	mov.b32 	%r157, 1;
$L__BB3_66:
	mul.f64 	%fd73, %fd414, 0d3FF43126E978D4FE;
	abs.f64 	%fd74, %fd73;
	setp.neu.f64 	%p38, %fd74, 0d7FF0000000000000;
	@%p38 bra 	$L__BB3_68;
	mov.f64 	%fd175, 0d0000000000000000;
	mul.rn.f64 	%fd409, %fd73, %fd175;
	mov.pred 	%p108, -1;
	bra.uni 	$L__BB3_71;
$L__BB3_68:
	mul.f64 	%fd170, %fd73, 0d3FE45F306DC9C883;
	cvt.rni.s32.f64 	%r158, %fd170;
	cvt.rn.f64.s32 	%fd171, %r158;
	fma.rn.f64 	%fd172, %fd171, 0dBFF921FB54442D18, %fd73;
	fma.rn.f64 	%fd173, %fd171, 0dBC91A62633145C00, %fd172;
	fma.rn.f64 	%fd409, %fd171, 0dB97B839A252049C0, %fd173;
	setp.ltu.f64 	%p39, %fd74, 0d41E0000000000000;
	@%p39 bra 	$L__BB3_70;
	{ // callseq 15, 0
	.param .b64 param0;
	st.param.f64 	[param0], %fd73;
	.param .align 16 .b8 retval0[16];
	call.uni (retval0), 
	__internal_trig_reduction_slowpathd, 
	(
	param0
	);
	ld.param.f64 	%fd409, [retval0];
	ld.param.b32 	%r158, [retval0+8];
	} // callseq 15
$L__BB3_70:
	and.b32  	%r86, %r158, 1;
	setp.eq.b32 	%p40, %r86, 1;
	not.pred 	%p108, %p40;
$L__BB3_71:
	mul.f64 	%fd176, %fd409, %fd409;
	fma.rn.f64 	%fd177, %fd176, 0d3EE48DAC2799BCB9, 0dBEF9757C5B27EBB1;
	fma.rn.f64 	%fd178, %fd177, %fd176, 0d3F0980E90FD91E04;
	fma.rn.f64 	%fd179, %fd178, %fd176, 0dBEFAE2B0417D7E1D;
	fma.rn.f64 	%fd180, %fd179, %fd176, 0d3F119F5341BFBA57;
	fma.rn.f64 	%fd181, %fd180, %fd176, 0d3F15E791A00F6919;
	fma.rn.f64 	%fd182, %fd181, %fd176, 0d3F2FF2E7FADEC73A;
	fma.rn.f64 	%fd183, %fd182, %fd176, 0d3F434BC1B206DA62;
	fma.rn.f64 	%fd184, %fd183, %fd176, 0d3F57DB18EF2F83F9;
	fma.rn.f64 	%fd185, %fd184, %fd176, 0d3F6D6D2E7AE49FBC;
	fma.rn.f64 	%fd186, %fd185, %fd176, 0d3F8226E3A816A776;
	fma.rn.f64 	%fd187, %fd186, %fd176, 0d3F9664F485D25660;
	fma.rn.f64 	%fd188, %fd187, %fd176, 0d3FABA1BA1BABF31D;
	fma.rn.f64 	%fd189, %fd188, %fd176, 0d3FC11111111105D2;
	fma.rn.f64 	%fd190, %fd189, %fd176, 0d3FD555555555555E;
	mul.f64 	%fd80, %fd176, %fd190;
	fma.rn.f64 	%fd410, %fd80, %fd409, %fd409;
	@%p108 bra 	$L__BB3_73;
	sub.f64 	%fd191, %fd410, %fd409;
	neg.f64 	%fd192, %fd191;
	fma.rn.f64 	%fd193, %fd80, %fd409, %fd192;
	rcp.approx.ftz.f64 	%fd194, %fd410;
	neg.f64 	%fd195, %fd410;
	fma.rn.f64 	%fd196, %fd195, %fd194, 0d3FF0000000000000;
	fma.rn.f64 	%fd197, %fd196, %fd196, %fd196;
	fma.rn.f64 	%fd198, %fd197, %fd194, %fd194;
	neg.f64 	%fd199, %fd198;
	fma.rn.f64 	%fd200, %fd410, %fd199, 0d3FF0000000000000;
	fma.rn.f64 	%fd201, %fd199, %fd193, %fd200;
	fma.rn.f64 	%fd410, %fd201, %fd199, %fd199;
$L__BB3_73:
	setp.neu.f64 	%p42, %fd74, 0d7FF0000000000000;
	@%p42 bra 	$L__BB3_75;
	mov.f64 	%fd207, 0d0000000000000000;
	mul.rn.f64 	%fd412, %fd73, %fd207;
	mov.b32 	%r160, 1;
	bra.uni 	$L__BB3_78;
$L__BB3_75:
	mul.f64 	%fd202, %fd73, 0d3FE45F306DC9C883;
	cvt.rni.s32.f64 	%r159, %fd202;
	cvt.rn.f64.s32 	%fd203, %r159;
	fma.rn.f64 	%fd204, %fd203, 0dBFF921FB54442D18, %fd73;
	fma.rn.f64 	%fd205, %fd203, 0dBC91A62633145C00, %fd204;
	fma.rn.f64 	%fd412, %fd203, 0dB97B839A252049C0, %fd205;
	setp.ltu.f64 	%p43, %fd74, 0d41E0000000000000;
	@%p43 bra 	$L__BB3_77;
	{ // callseq 16, 0
	.param .b64 param0;
	st.param.f64 	[param0], %fd73;
	.param .align 16 .b8 retval0[16];
	call.uni (retval0), 
	__internal_trig_reduction_slowpathd, 
	(
	param0
	);
	ld.param.f64 	%fd412, [retval0];
	ld.param.b32 	%r159, [retval0+8];
	} // callseq 16
$L__BB3_77:
	add.s32 	%r160, %r159, 1;
$L__BB3_78:
	setp.lt.s32 	%p44, %r8, 0;
	setp.eq.s32 	%p45, %r9, 1062207488;
	shl.b32 	%r89, %r160, 6;
	cvt.u64.u32 	%rd34, %r89;
	and.b64  	%rd35, %rd34, 64;
	add.s64 	%rd37, %rd32, %rd35;
	mul.rn.f64 	%fd208, %fd412, %fd412;
	and.b32  	%r90, %r160, 1;
	setp.eq.b32 	%p47, %r90, 1;
	selp.f64 	%fd209, 0dBDA8FF8320FD8164, 0d3DE5DB65F9785EBA, %p47;
	ld.global.nc.v2.f64 	{%fd210, %fd211}, [%rd37];
	fma.rn.f64 	%fd212, %fd209, %fd208, %fd210;
	fma.rn.f64 	%fd213, %fd212, %fd208, %fd211;
	ld.global.nc.v2.f64 	{%fd214, %fd215}, [%rd37+16];
	fma.rn.f64 	%fd216, %fd213, %fd208, %fd214;
	fma.rn.f64 	%fd217, %fd216, %fd208, %fd215;
	ld.global.nc.v2.f64 	{%fd218, %fd219}, [%rd37+32];
	fma.rn.f64 	%fd220, %fd217, %fd208, %fd218;
	fma.rn.f64 	%fd221, %fd220, %fd208, %fd219;
	fma.rn.f64 	%fd222, %fd221, %fd412, %fd412;
	fma.rn.f64 	%fd223, %fd221, %fd208, 0d3FF0000000000000;
	selp.f64 	%fd224, %fd223, %fd222, %p47;
	and.b32  	%r91, %r160, 2;
	setp.eq.s32 	%p48, %r91, 0;
	mov.f64 	%fd225, 0d0000000000000000;
	sub.f64 	%fd226, %fd225, %fd224;
	selp.f64 	%fd89, %fd224, %fd226, %p48;
	{
	.reg .b32 %temp; 
	mov.b64 	{%temp, %r57}, %fd89;
	}
	abs.f64 	%fd90, %fd89;
	{ // callseq 17, 0
	.param .b64 param0;
	st.param.f64 	[param0], %fd90;
	.param .b64 retval0;
	call.uni (retval0), 
	__internal_accurate_pow, 
	(
	param0
	);
	ld.param.f64 	%fd227, [retval0];
	} // callseq 17
	setp.lt.s32 	%p49, %r57, 0;
	neg.f64 	%fd229, %fd227;
	selp.f64 	%fd230, %fd229, %fd227, %p45;
	selp.f64 	%fd231, %fd230, %fd227, %p49;
	setp.eq.f64 	%p50, %fd89, 0d0000000000000000;
	selp.b32 	%r92, %r57, 0, %p45;
	or.b32  	%r93, %r92, 2146435072;
	selp.b32 	%r94, %r93, %r92, %p44;
	mov.b32 	%r95, 0;
	mov.b64 	%fd232, {%r95, %r94};
	selp.f64 	%fd413, %fd232, %fd231, %p50;
	add.f64 	%fd233, %fd89, 0d4000000000000000;
	{
	.reg .b32 %temp; 
	mov.b64 	{%temp, %r96}, %fd233;
	}
	and.b32  	%r97, %r96, 2146435072;
	setp.ne.s32 	%p51, %r97, 2146435072;
	@%p51 bra 	$L__BB3_83;
	setp.num.f64 	%p52, %fd89, %fd89;
	@%p52 bra 	$L__BB3_81;
	mov.f64 	%fd234, 0d4000000000000000;
	add.rn.f64 	%fd413, %fd89, %fd234;
	bra.uni 	$L__BB3_83;
$L__BB3_81:
	setp.neu.f64 	%p53, %fd90, 0d7FF0000000000000;
	@%p53 bra 	$L__BB3_83;
	or.b32  	%r98, %r10, -2147483648;
	selp.b32 	%r99, %r98, %r10, %p1;
	selp.b32 	%r100, %r99, %r10, %p49;
	mov.b32 	%r101, 0;
	mov.b64 	%fd413, {%r101, %r100};
$L__BB3_83:
	setp.eq.f64 	%p55, %fd89, 0d3FF0000000000000;
	mov.f64 	%fd235, 0d3FF43126E978D4FE;
	div.rn.f64 	%fd236, %fd235, %fd413;
	add.f64 	%fd237, %fd236, 0dBFFD70A3D70A3D71;
	selp.f64 	%fd238, 0dBFE27EF9DB22D0E6, %fd237, %p55;
	fma.rn.f64 	%fd239, %fd414, 0dBFFD70A3D70A3D71, %fd410;
	div.rn.f64 	%fd240, %fd239, %fd238;
	sub.f64 	%fd414, %fd414, %fd240;
	st.global.f64 	[%rd9], %fd414;
	abs.f64 	%fd241, %fd240;
	setp.ge.f64 	%p56, %fd241, 0d3F50624DD2F1A9FC;
	setp.lt.u32 	%p57, %r157, 101;
	selp.u32 	%r102, 1, 0, %p56;
	add.s32 	%r157, %r157, %r102;
	and.pred  	%p58, %p56, %p57;
	@%p58 bra 	$L__BB3_66;
$L__BB3_84:
	mul.wide.s32 	%rd38, %r38, 8;
	add.s64 	%rd39, %rd7, %rd38;
	st.global.f64 	[%rd39], %fd414;
$L__BB3_85:
	add.s32 	%r153, %r153, 1;
	setp.ne.s32 	%p59, %r153, %r60;
	@%p59 bra 	$L__BB3_6;
$L__BB3_86:
	ret;

}
.func  (.param .align 16 .b8 func_retval0[16]) __internal_trig_reduction_slowpathd(
	.param .b64 __internal_trig_reduction_slowpathd_param_0
)
{
	.local .align 8 .b8 	__local_depot4[40];
	.reg .b64 	%SP;
	.reg .b64 	%SPL;
	.reg .pred 	%p<10>;
	.reg .b32 	%r<47>;
	.reg .b64 	%rd<74>;
	.reg .b64 	%fd<5>;

	mov.u64 	%SPL, __local_depot4;
	ld.param.f64 	%fd4, [__internal_trig_reduction_slowpathd_param_0];
	add.u64 	%rd1, %SPL, 0;
	{
	.reg .b32 %temp; 
	mov.b64 	{%temp, %r1}, %fd4;
	}
	shr.u32 	%r2, %r1, 20;
	and.b32  	%r3, %r2, 2047;
	setp.eq.s32 	%p1, %r3, 2047;
	mov.b32 	%r46, 0;
	@%p1 bra 	$L__BB4_9;
	add.s32 	%r20, %r3, -1024;
	mov.b64 	%rd20, %fd4;
	shl.b64 	%rd2, %rd20, 11;
	shr.u32 	%r4, %r20, 6;
	sub.s32 	%r45, 15, %r4;
	sub.s32 	%r21, 19, %r4;
	setp.lt.u32 	%p2, %r20, 128;
	selp.b32 	%r6, 18, %r21, %p2;
	setp.ge.s32 	%p3, %r45, %r6;
	mov.b64 	%rd70, 0;
	@%p3 bra 	$L__BB4_4;
	add.s32 	%r23, %r6, %r4;
	neg.s32 	%r43, %r23;
	or.b64  	%rd3, %rd2, -9223372036854775808;
	mov.b64 	%rd70, 0;
	mov.b32 	%r42, 0;
	mov.u64 	%rd25, __cudart_i2opi_d;
	mov.u32 	%r44, %r45;
$L__BB4_3:
	.pragma "nounroll";
	mul.wide.s32 	%rd22, %r42, 8;
	add.s64 	%rd23, %rd1, %rd22;
	mul.wide.s32 	%rd24, %r44, 8;
	add.s64 	%rd26, %rd25, %rd24;
	ld.global.nc.u64 	%rd27, [%rd26];
	{
	.reg .u32 %r0, %r1, %r2, %r3, %alo, %ahi, %blo, %bhi, %clo, %chi;
	mov.b64 	{%alo,%ahi}, %rd27;
	mov.b64 	{%blo,%bhi}, %rd3;
	mov.b64 	{%clo,%chi}, %rd70;
	mad.lo.cc.u32 	%r0, %alo, %blo, %clo;
	madc.hi.cc.u32 	%r1, %alo, %blo, %chi;
	madc.hi.u32 	%r2, %alo, %bhi, 0;
	mad.lo.cc.u32 	%r1, %alo, %bhi, %r1;
	madc.hi.cc.u32 	%r2, %ahi, %blo, %r2;
	madc.hi.u32 	%r3, %ahi, %bhi, 0;
	mad.lo.cc.u32 	%r1, %ahi, %blo, %r1;
	madc.lo.cc.u32 	%r2, %ahi, %bhi, %r2;
	addc.u32 	%r3, %r3, 0;
	mov.b64 	%rd28, {%r0,%r1};
	mov.b64 	%rd70, {%r2,%r3};
	}
	st.local.u64 	[%rd23], %rd28;
	add.s32 	%r44, %r44, 1;
	add.s32 	%r43, %r43, 1;
	add.s32 	%r42, %r42, 1;
	setp.ne.s32 	%p4, %r43, -15;
	mov.u32 	%r45, %r6;
	@%p4 bra 	$L__BB4_3;
$L__BB4_4:
	cvt.s64.s32 	%rd29, %r45;
	cvt.u64.u32 	%rd30, %r4;
	add.s64 	%rd31, %rd30, %rd29;
	shl.b64 	%rd32, %rd31, 3;
	add.s64 	%rd33, %rd1, %rd32;
	st.local.u64 	[%rd33+-120], %rd70;
	and.b32  	%r15, %r2, 63;
	ld.local.u64 	%rd72, [%rd1+16];
	ld.local.u64 	%rd71, [%rd1+24];
	setp.eq.s32 	%p5, %r15, 0;
	@%p5 bra 	$L__BB4_6;
	shl.b64 	%rd34, %rd71, %r15;
	shr.u64 	%rd35, %rd72, 1;
	xor.b32  	%r24, %r15, 63;
	shr.u64 	%rd36, %rd35, %r24;
	or.b64  	%rd71, %rd34, %rd36;
	ld.local.u64 	%rd37, [%rd1+8];
	shl.b64 	%rd38, %rd72, %r15;
	shr.u64 	%rd39, %rd37, 1;
	shr.u64 	%rd40, %rd39, %r24;
	or.b64  	%rd72, %rd38, %rd40;
$L__BB4_6:
	and.b32  	%r25, %r1, -2147483648;
	shr.u64 	%rd41, %rd71, 62;
	cvt.u32.u64 	%r26, %rd41;
	mov.b64 	{%r27, %r28}, %rd71;
	mov.b64 	{%r29, %r30}, %rd72;
	shf.l.wrap.b32 	%r31, %r30, %r27, 2;
	shf.l.wrap.b32 	%r32, %r27, %r28, 2;
	mov.b64 	%rd42, {%r31, %r32};
	shl.b64 	%rd43, %rd72, 2;
	shr.u64 	%rd44, %rd42, 63;
	cvt.u32.u64 	%r33, %rd44;
	add.s32 	%r34, %r33, %r26;
	setp.eq.s32 	%p6, %r25, 0;
	neg.s32 	%r35, %r34;
	selp.b32 	%r46, %r34, %r35, %p6;
	setp.gt.s64 	%p7, %rd42, -1;
	mov.b64 	%rd45, 0;
	{
	.reg .u32 %r0, %r1, %r2, %r3, %a0, %a1, %a2, %a3, %b0, %b1, %b2, %b3;
	mov.b64 	{%a0,%a1}, %rd45;
	mov.b64 	{%a2,%a3}, %rd45;
	mov.b64 	{%b0,%b1}, %rd43;
	mov.b64 	{%b2,%b3}, %rd42;
	sub.cc.u32 	%r0, %a0, %b0;
	subc.cc.u32 	%r1, %a1, %b1;
	subc.cc.u32 	%r2, %a2, %b2;
	subc.u32 	%r3, %a3, %b3;
	mov.b64 	%rd46, {%r0,%r1};
	mov.b64 	%rd47, {%r2,%r3};
	}
	xor.b32  	%r36, %r25, -2147483648;
	selp.b64 	%rd73, %rd42, %rd47, %p7;
	selp.b64 	%rd14, %rd43, %rd46, %p7;
	selp.b32 	%r17, %r25, %r36, %p7;
	clz.b64 	%r37, %rd73;
	cvt.u64.u32 	%rd15, %r37;
	setp.eq.s32 	%p8, %r37, 0;
	@%p8 bra 	$L__BB4_8;
	cvt.u32.u64 	%r38, %rd15;
	and.b32  	%r39, %r38, 63;
	shl.b64 	%rd48, %rd73, %r39;
	shr.u64 	%rd49, %rd14, 1;
	not.b32 	%r40, %r38;
	and.b32  	%r41, %r40, 63;
	shr.u64 	%rd50, %rd49, %r41;
	or.b64  	%rd73, %rd48, %rd50;
$L__BB4_8:
	mov.b64 	%rd51, -3958705157555305931;
	{
	.reg .u32 %r0, %r1, %r2, %r3, %alo, %ahi, %blo, %bhi;
	mov.b64 	{%alo,%ahi}, %rd73;
	mov.b64 	{%blo,%bhi}, %rd51;
	mul.lo.u32 	%r0, %alo, %blo;
	mul.hi.u32 	%r1, %alo, %blo;
	mad.lo.cc.u32 	%r1, %alo, %bhi, %r1;
	madc.hi.u32 	%r2, %alo, %bhi, 0;
	mad.lo.cc.u32 	%r1, %ahi, %blo, %r1;
	madc.hi.cc.u32 	%r2, %ahi, %blo, %r2;
	madc.hi.u32 	%r3, %ahi, %bhi, 0;
	mad.lo.cc.u32 	%r2, %ahi, %bhi, %r2;
	addc.u32 	%r3, %r3, 0;
	mov.b64 	%rd52, {%r0,%r1};
	mov.b64 	%rd53, {%r2,%r3};
	}
	setp.gt.s64 	%p9, %rd53, 0;
	{
	.reg .u32 %r0, %r1, %r2, %r3, %a0, %a1, %a2, %a3, %b0, %b1, %b2, %b3;
	mov.b64 	{%a0,%a1}, %rd52;
	mov.b64 	{%a2,%a3}, %rd53;
	mov.b64 	{%b0,%b1}, %rd52;
	mov.b64 	{%b2,%b3}, %rd53;
	add.cc.u32 	%r0, %a0, %b0;
	addc.cc.u32 	%r1, %a1, %b1;
	addc.cc.u32 	%r2, %a2, %b2;
	addc.u32 	%r3, %a3, %b3;
	mov.b64 	%rd54, {%r0,%r1};
	mov.b64 	%rd55, {%r2,%r3};
	}
	selp.b64 	%rd56, %rd55, %rd53, %p9;
	selp.s64 	%rd57, -1, 0, %p9;
	sub.s64 	%rd58, %rd57, %rd15;
	cvt.u64.u32 	%rd59, %r17;
	shl.b64 	%rd60, %rd59, 32;
	add.s64 	%rd61, %rd56, 1;
	shr.u64 	%rd62, %rd61, 10;
	add.s64 	%rd63, %rd62, 1;
	shr.u64 	%rd64, %rd63, 1;
	shl.b64 	%rd65, %rd58, 52;
	add.s64 	%rd66, %rd65, %rd64;
	add.s64 	%rd67, %rd66, 4602678819172646912;
	or.b64  	%rd68, %rd67, %rd60;
	mov.b64 	%fd4, %rd68;
$L__BB4_9:
	st.param.f64 	[func_retval0], %fd4;
	st.param.b32 	[func_retval0+8], %r46;
	ret;

}
.func  (.param .b64 func_retval0) __internal_accurate_pow(
	.param .b64 __internal_accurate_pow_param_0
)
{
	.reg .pred 	%p<8>;
	.reg .b32 	%r<49>;
	.reg .b32 	%f<3>;
	.reg .b64 	%fd<109>;

	ld.param.f64 	%fd10, [__internal_accurate_pow_param_0];
	{
	.reg .b32 %temp; 
	mov.b64 	{%temp, %r46}, %fd10;
	}
	{
	.reg .b32 %temp; 
	mov.b64 	{%r45, %temp}, %fd10;
	}
	shr.u32 	%r47, %r46, 20;
	setp.gt.u32 	%p1, %r46, 1048575;
	@%p1 bra 	$L__BB5_2;
	mul.f64 	%fd11, %fd10, 0d4350000000000000;
	{
	.reg .b32 %temp; 
	mov.b64 	{%temp, %r46}, %fd11;
	}
	{
	.reg .b32 %temp; 
	mov.b64 	{%r45, %temp}, %fd11;
	}
	shr.u32 	%r16, %r46, 20;
	add.s32 	%r47, %r16, -54;
$L__BB5_2:
	add.s32 	%r48, %r47, -1023;
	and.b32  	%r17, %r46, -2146435073;
	or.b32  	%r18, %r17, 1072693248;
	mov.b64 	%fd107, {%r45, %r18};
	setp.lt.u32 	%p2, %r18, 1073127583;
	@%p2 bra 	$L__BB5_4;
	{
	.reg .b32 %temp; 
	mov.b64 	{%r19, %temp}, %fd107;
	}
	{
	.reg .b32 %temp; 
	mov.b64 	{%temp, %r20}, %fd107;
	}
	add.s32 	%r21, %r20, -1048576;
	mov.b64 	%fd107, {%r19, %r21};
	add.s32 	%r48, %r47, -1022;
$L__BB5_4:
	add.f64 	%fd12, %fd107, 0dBFF0000000000000;
	add.f64 	%fd13, %fd107, 0d3FF0000000000000;
	rcp.approx.ftz.f64 	%fd14, %fd13;
	neg.f64 	%fd15, %fd13;
	fma.rn.f64 	%fd16, %fd15, %fd14, 0d3FF0000000000000;
	fma.rn.f64 	%fd17, %fd16, %fd16, %fd16;
	fma.rn.f64 	%fd18, %fd17, %fd14, %fd14;
	mul.f64 	%fd19, %fd12, %fd18;
	fma.rn.f64 	%fd20, %fd12, %fd18, %fd19;
	mul.f64 	%fd21, %fd20, %fd20;
	fma.rn.f64 	%fd22, %fd21, 0d3EB0F5FF7D2CAFE2, 0d3ED0F5D241AD3B5A;
	fma.rn.f64 	%fd23, %fd22, %fd21, 0d3EF3B20A75488A3F;
	fma.rn.f64 	%fd24, %fd23, %fd21, 0d3F1745CDE4FAECD5;
	fma.rn.f64 	%fd25, %fd24, %fd21, 0d3F3C71C7258A578B;
	fma.rn.f64 	%fd26, %fd25, %fd21, 0d3F6249249242B910;
	fma.rn.f64 	%fd27, %fd26, %fd21, 0d3F89999999999DFB;
	sub.f64 	%fd28, %fd12, %fd20;
	add.f64 	%fd29, %fd28, %fd28;
	neg.f64 	%fd30, %fd20;
	fma.rn.f64 	%fd31, %fd30, %fd12, %fd29;
	mul.f64 	%fd32, %fd18, %fd31;
	fma.rn.f64 	%fd33, %fd21, %fd27, 0d3FB5555555555555;
	mov.f64 	%fd34, 0d3FB5555555555555;
	sub.f64 	%fd35, %fd34, %fd33;
	fma.rn.f64 	%fd36, %fd21, %fd27, %fd35;
	add.f64 	%fd37, %fd36, 0dBC46A4CB00B9E7B0;
	add.f64 	%fd38, %fd33, %fd37;
	sub.f64 	%fd39, %fd33, %fd38;
	add.f64 	%fd40, %fd37, %fd39;
	mul.rn.f64 	%fd41, %fd20, %fd20;
	neg.f64 	%fd42, %fd41;
	fma.rn.f64 	%fd43, %fd20, %fd20, %fd42;
	{
	.reg .b32 %temp; 
	mov.b64 	{%r22, %temp}, %fd32;
	}
	{
	.reg .b32 %temp; 
	mov.b64 	{%temp, %r23}, %fd32;
	}
	add.s32 	%r24, %r23, 1048576;
	mov.b64 	%fd44, {%r22, %r24};
	fma.rn.f64 	%fd45, %fd20, %fd44, %fd43;
	mul.rn.f64 	%fd46, %fd41, %fd20;
	neg.f64 	%fd47, %fd46;
	fma.rn.f64 	%fd48, %fd41, %fd20, %fd47;
	fma.rn.f64 	%fd49, %fd41, %fd32, %fd48;
	fma.rn.f64 	%fd50, %fd45, %fd20, %fd49;
	mul.rn.f64 	%fd51, %fd38, %fd46;
	neg.f64 	%fd52, %fd51;
	fma.rn.f64 	%fd53, %fd38, %fd46, %fd52;
	fma.rn.f64 	%fd54, %fd38, %fd50, %fd53;
	fma.rn.f64 	%fd55, %fd40, %fd46, %fd54;
	add.f64 	%fd56, %fd51, %fd55;
	sub.f64 	%fd57, %fd51, %fd56;
	add.f64 	%fd58, %fd55, %fd57;
	add.f64 	%fd59, %fd20, %fd56;
	sub.f64 	%fd60, %fd20, %fd59;
	add.f64 	%fd61, %fd56, %fd60;
	add.f64 	%fd62, %fd58, %fd61;
	add.f64 	%fd63, %fd32, %fd62;
	add.f64 	%fd64, %fd59, %fd63;
	sub.f64 	%fd65, %fd59, %fd64;
	add.f64 	%fd66, %fd63, %fd65;
	xor.b32  	%r25, %r48, -2147483648;
	mov.b32 	%r26, 1127219200;
	mov.b64 	%fd67, {%r25, %r26};
	mov.b32 	%r27, -2147483648;
	mov.b64 	%fd68, {%r27, %r26};
	sub.f64 	%fd69, %fd67, %fd68;
	fma.rn.f64 	%fd70, %fd69, 0d3FE62E42FEFA39EF, %fd64;
	fma.rn.f64 	%fd71, %fd69, 0dBFE62E42FEFA39EF, %fd70;
	sub.f64 	%fd72, %fd71, %fd64;
	sub.f64 	%fd73, %fd66, %fd72;
	fma.rn.f64 	%fd74, %fd69, 0d3C7ABC9E3B39803F, %fd73;
	add.f64 	%fd75, %fd70, %fd74;
	sub.f64 	%fd76, %fd70, %fd75;
	add.f64 	%fd77, %fd74, %fd76;
	mov.f64 	%fd78, 0d4000000000000000;
	{
	.reg .b32 %temp; 
	mov.b64 	{%temp, %r28}, %fd78;
	}
	{
	.reg .b32 %temp; 
	mov.b64 	{%r29, %temp}, %fd78;
	}
	shl.b32 	%r30, %r28, 1;
	setp.gt.u32 	%p3, %r30, -33554433;
	and.b32  	%r31, %r28, -15728641;
	selp.b32 	%r32, %r31, %r28, %p3;
	mov.b64 	%fd79, {%r29, %r32};
	mul.rn.f64 	%fd80, %fd75, %fd79;
	neg.f64 	%fd81, %fd80;
	fma.rn.f64 	%fd82, %fd75, %fd79, %fd81;
	fma.rn.f64 	%fd83, %fd77, %fd79, %fd82;
	add.f64 	%fd4, %fd80, %fd83;
	sub.f64 	%fd84, %fd80, %fd4;
	add.f64 	%fd5, %fd83, %fd84;
	fma.rn.f64 	%fd85, %fd4, 0d3FF71547652B82FE, 0d4338000000000000;
	{
	.reg .b32 %temp; 
	mov.b64 	{%r13, %temp}, %fd85;
	}
	mov.f64 	%fd86, 0dC338000000000000;
	add.rn.f64 	%fd87, %fd85, %fd86;
	fma.rn.f64 	%fd88, %fd87, 0dBFE62E42FEFA39EF, %fd4;
	fma.rn.f64 	%fd89, %fd87, 0dBC7ABC9E3B39803F, %fd88;
	fma.rn.f64 	%fd90, %fd89, 0d3E5ADE1569CE2BDF, 0d3E928AF3FCA213EA;
	fma.rn.f64 	%fd91, %fd90, %fd89, 0d3EC71DEE62401315;
	fma.rn.f64 	%fd92, %fd91, %fd89, 0d3EFA01997C89EB71;
	fma.rn.f64 	%fd93, %fd92, %fd89, 0d3F2A01A014761F65;
	fma.rn.f64 	%fd94, %fd93, %fd89, 0d3F56C16C1852B7AF;
	fma.rn.f64 	%fd95, %fd94, %fd89, 0d3F81111111122322;
	fma.rn.f64 	%fd96, %fd95, %fd89, 0d3FA55555555502A1;
	fma.rn.f64 	%fd97, %fd96, %fd89, 0d3FC5555555555511;
	fma.rn.f64 	%fd98, %fd97, %fd89, 0d3FE000000000000B;
	fma.rn.f64 	%fd99, %fd98, %fd89, 0d3FF0000000000000;
	fma.rn.f64 	%fd100, %fd99, %fd89, 0d3FF0000000000000;
	{
	.reg .b32 %temp; 
	mov.b64 	{%r14, %temp}, %fd100;
	}
	{
	.reg .b32 %temp; 
	mov.b64 	{%temp, %r15}, %fd100;
	}
	shl.b32 	%r33, %r13, 20;
	add.s32 	%r34, %r33, %r15;
	mov.b64 	%fd108, {%r14, %r34};
	{
	.reg .b32 %temp; 
	mov.b64 	{%temp, %r35}, %fd4;
	}
	mov.b32 	%f2, %r35;
	abs.f32 	%f1, %f2;
	setp.lt.f32 	%p4, %f1, 0f4086232B;
	@%p4 bra 	$L__BB5_7;
	setp.lt.f64 	%p5, %fd4, 0d0000000000000000;
	add.f64 	%fd101, %fd4, 0d7FF0000000000000;
	selp.f64 	%fd108, 0d0000000000000000, %fd101, %p5;
	setp.geu.f32 	%p6, %f1, 0f40874800;
	@%p6 bra 	$L__BB5_7;
	shr.u32 	%r36, %r13, 31;
	add.s32 	%r37, %r13, %r36;
	shr.s32 	%r38, %r37, 1;
	shl.b32 	%r39, %r38, 20;
	add.s32 	%r40, %r15, %r39;
	mov.b64 	%fd102, {%r14, %r40};
	sub.s32 	%r41, %r13, %r38;
	shl.b32 	%r42, %r41, 20;
	add.s32 	%r43, %r42, 1072693248;
	mov.b32 	%r44, 0;
	mov.b64 	%fd103, {%r44, %r43};
	mul.f64 	%fd108, %fd103, %fd102;
$L__BB5_7:
	abs.f64 	%fd104, %fd108;
	setp.eq.f64 	%p7, %fd104, 0d7FF0000000000000;
	fma.rn.f64 	%fd105, %fd108, %fd5, %fd108;
	selp.f64 	%fd106, %fd108, %fd105, %p7;
	st.param.f64 	[func_retval0], %fd106;
	ret;

}


// ===== COMPILED SASS (sm_100) =====

	.target	sm_100

	.elftype	@"ET_EXEC"


//--------------------- .note.nv.tkinfo           --------------------------
	.section	.note.nv.tkinfo,"",@"SHT_NOTE"
	.sectionflags	@"SHF_NOTE_NV_TKINFO"
	.tkinfo
        /*0018*/ 	.word	0x00000002
        /*0030*/ 	.string	""
        /*0030*/ 	.string	"ptxas"
        /*0030*/ 	.string	"Cuda compilation tools, release 13.0, V13.0.88"
        /*0030*/ 	.string	"Build cuda_13.0.r13.0/compiler.36424714_0"
        /*0030*/ 	.string	"-arch sm_100 -m 64 "



//--------------------- .note.nv.cuinfo           --------------------------
	.section	.note.nv.cuinfo,"",@"SHT_NOTE"
	.sectionflags	@"SHF_NOTE_NV_CUINFO"
        /*0018*/ 	.short	0x0002
        /*001a*/ 	.short	0x0064
        /*001c*/ 	.short	0x0082
	.zero		2


//--------------------- .nv.info                  --------------------------
	.section	.nv.info,"",@"SHT_CUDA_INFO"
	.align	4


	//----- nvinfo : EIATTR_REGCOUNT
	.align		4
        /*0000*/ 	.byte	0x04, 0x2f
        /*0002*/ 	.short	(.L_46 - .L_45)
	.align		4
.L_45:
        /*0004*/ 	.word	index@(_ZN3cub18CUB_300001_SM_10006detail11EmptyKernelIvEEvv)
        /*0008*/ 	.word	0x00000004


	//----- nvinfo : EIATTR_FRAME_SIZE
	.align		4
.L_46:
        /*000c*/ 	.byte	0x04, 0x11
        /*000e*/ 	.short	(.L_48 - .L_47)
	.align		4
.L_47:
        /*0010*/ 	.word	index@(_ZN3cub18CUB_300001_SM_10006detail11EmptyKernelIvEEvv)
        /*0014*/ 	.word	0x00000000


	//----- nvinfo : EIATTR_REGCOUNT
	.align		4
.L_48:
        /*0018*/ 	.byte	0x04, 0x2f
        /*001a*/ 	.short	(.L_50 - .L_49)
	.align		4
.L_49:
        /*001c*/ 	.word	index@(_ZN3cub18CUB_300001_SM_10006detail8for_each13static_kernelINS2_12policy_hub_t12policy_500_tEmN6thrust24THRUST_300001_SM_1000_NS8cuda_cub20__uninitialized_fill7functorINS7_10device_ptrIdEEdEEEEvT0_T1_)
        /*0020*/ 	.word	0x00000009


	//----- nvinfo : EIATTR_FRAME_SIZE
	.align		4
.L_50:
        /*0024*/ 	.byte	0x04, 0x11
        /*0026*/ 	.short	(.L_52 - .L_51)
	.align		4
.L_51:
        /*0028*/ 	.word	index@(_ZN3cub18CUB_300001_SM_10006detail8for_each13static_kernelINS2_12policy_hub_t12policy_500_tEmN6thrust24THRUST_300001_SM_1000_NS8cuda_cub20__uninitialized_fill7functorINS7_10device_ptrIdEEdEEEEvT0_T1_)
        /*002c*/ 	.word	0x00000000


	//----- nvinfo : EIATTR_REGCOUNT
	.align		4
.L_52:
        /*0030*/ 	.byte	0x04, 0x2f
        /*0032*/ 	.short	(.L_54 - .L_53)
	.align		4
.L_53:
        /*0034*/ 	.word	index@(_ZN3cub18CUB_300001_SM_10006detail9transform16transform_kernelINS2_10policy_hubILb1EN4cuda3std3__45tupleIJN6thrust24THRUST_300001_SM_1000_NS6detail15normal_iteratorINSA_10device_ptrIdEEEEEEEE10policy1000Ei7NewthonIdESF_JPdEEEvT0_iT1_T2_DpNS2_10kernel_argIT3_EE)
        /*0038*/ 	.word	0x00000028


	//----- nvinfo : EIATTR_FRAME_SIZE
	.align		4
.L_54:
        /*003c*/ 	.byte	0x04, 0x11
        /*003e*/ 	.short	(.L_56 - .L_55)
	.align		4
.L_55:
        /*0040*/ 	.word	index@($_ZN3cub18CUB_300001_SM_10006detail9transform16transform_kernelINS2_10policy_hubILb1EN4cuda3std3__45tupleIJN6thrust24THRUST_300001_SM_1000_NS6detail15normal_iteratorINSA_10device_ptrIdEEEEEEEE10policy1000Ei7NewthonIdESF_JPdEEEvT0_iT1_T2_DpNS2_10kernel_argIT3_EE$__internal_trig_reduction_slowpathd)
        /*0044*/ 	.word	0x00000028


	//----- nvinfo : EIATTR_FRAME_SIZE
	.align		4
.L_56:
        /*0048*/ 	.byte	0x04, 0x11
        /*004a*/ 	.short	(.L_58 - .L_57)
	.align		4
.L_57:
        /*004c*/ 	.word	index@($_ZN3cub18CUB_300001_SM_10006detail9transform16transform_kernelINS2_10policy_hubILb1EN4cuda3std3__45tupleIJN6thrust24THRUST_300001_SM_1000_NS6detail15normal_iteratorINSA_10device_ptrIdEEEEEEEE10policy1000Ei7NewthonIdESF_JPdEEEvT0_iT1_T2_DpNS2_10kernel_argIT3_EE$__internal_accurate_pow)
        /*0050*/ 	.word	0x00000028


	//----- nvinfo : EIATTR_FRAME_SIZE
	.align		4
.L_58:
        /*0054*/ 	.byte	0x04, 0x11
        /*0056*/ 	.short	(.L_60 - .L_59)
	.align		4
.L_59:
        /*0058*/ 	.word	index@($__internal_1_$__cuda_sm20_div_rn_f64_full)
        /*005c*/ 	.word	0x00000028


	//----- nvinfo : EIATTR_FRAME_SIZE
	.align		4
.L_60:
        /*0060*/ 	.byte	0x04, 0x11
        /*0062*/ 	.short	(.L_62 - .L_61)
	.align		4
.L_61:
        /*0064*/ 	.word	index@(_ZN3cub18CUB_300001_SM_10006detail9transform16transform_kernelINS2_10policy_hubILb1EN4cuda3std3__45tupleIJN6thrust24THRUST_300001_SM_1000_NS6detail15normal_iteratorINSA_10device_ptrIdEEEEEEEE10policy1000Ei7NewthonIdESF_JPdEEEvT0_iT1_T2_DpNS2_10kernel_argIT3_EE)
        /*0068*/ 	.word	0x00000028


	//----- nvinfo : EIATTR_REGCOUNT
	.align		4
.L_62:
        /*006c*/ 	.byte	0x04, 0x2f
        /*006e*/ 	.short	(.L_64 - .L_63)
	.align		4
.L_63:
        /*0070*/ 	.word	index@(_ZN3cub18CUB_300001_SM_10006detail9transform16transform_kernelINS2_10policy_hubILb1EN4cuda3std3__45tupleIJN6thrust24THRUST_300001_SM_1000_NS6detail15normal_iteratorINSA_10device_ptrIdEEEEEEEE10policy1000El7NewthonIdESF_JPdEEEvT0_iT1_T2_DpNS2_10kernel_argIT3_EE)
        /*0074*/ 	.word	0x00000024


	//----- nvinfo : EIATTR_FRAME_SIZE
	.align		4
.L_64:
        /*0078*/ 	.byte	0x04, 0x11
        /*007a*/ 	.short	(.L_66 - .L_65)
	.align		4
.L_65:
        /*007c*/ 	.word	index@($_ZN3cub18CUB_300001_SM_10006detail9transform16transform_kernelINS2_10policy_hubILb1EN4cuda3std3__45tupleIJN6thrust24THRUST_300001_SM_1000_NS6detail15normal_iteratorINSA_10device_ptrIdEEEEEEEE10policy1000El7NewthonIdESF_JPdEEEvT0_iT1_T2_DpNS2_10kernel_argIT3_EE$__internal_trig_reduction_slowpathd)
        /*0080*/ 	.word	0x00000028


	//----- nvinfo : EIATTR_FRAME_SIZE
	.align		4
.L_66:
        /*0084*/ 	.byte	0x04, 0x11
        /*0086*/ 	.short	(.L_68 - .L_67)
	.align		4
.L_67:
        /*0088*/ 	.word	index@($_ZN3cub18CUB_300001_SM_10006detail9transform16transform_kernelINS2_10policy_hubILb1EN4cuda3std3__45tupleIJN6thrust24THRUST_300001_SM_1000_NS6detail15normal_iteratorINSA_10device_ptrIdEEEEEEEE10policy1000El7NewthonIdESF_JPdEEEvT0_iT1_T2_DpNS2_10kernel_argIT3_EE$__internal_accurate_pow)
        /*008c*/ 	.word	0x00000028


	//----- nvinfo : EIATTR_FRAME_SIZE
	.align		4
.L_68:
        /*0090*/ 	.byte	0x04, 0x11
        /*0092*/ 	.short	(.L_70 - .L_69)
	.align		4
.L_69:
        /*0094*/ 	.word	index@($__internal_0_$__cuda_sm20_div_rn_f64_full)
        /*0098*/ 	.word	0x00000028


	//----- nvinfo : EIATTR_FRAME_SIZE
	.align		4
.L_70:
        /*009c*/ 	.byte	0x04, 0x11
        /*009e*/ 	.short	(.L_72 - .L_71)
	.align		4
.L_71:
        /*00a0*/ 	.word	index@(_ZN3cub18CUB_300001_SM_10006detail9transform16transform_kernelINS2_10policy_hubILb1EN4cuda3std3__45tupleIJN6thrust24THRUST_300001_SM_1000_NS6detail15normal_iteratorINSA_10device_ptrIdEEEEEEEE10policy1000El7NewthonIdESF_JPdEEEvT0_iT1_T2_DpNS2_10kernel_argIT3_EE)
        /*00a4*/ 	.word	0x00000028


	//----- nvinfo : EIATTR_MIN_STACK_SIZE
	.align		4
.L_72:
        /*00a8*/ 	.byte	0x04, 0x12
        /*00aa*/ 	.short	(.L_74 - .L_73)
	.align		4
.L_73:
        /*00ac*/ 	.word	index@(_ZN3cub18CUB_300001_SM_10006detail9transform16transform_kernelINS2_10policy_hubILb1EN4cuda3std3__45tupleIJN6thrust24THRUST_300001_SM_1000_NS6detail15normal_iteratorINSA_10device_ptrIdEEEEEEEE10policy1000El7NewthonIdESF_JPdEEEvT0_iT1_T2_DpNS2_10kernel_argIT3_EE)
        /*00b0*/ 	.word	0x00000028


	//----- nvinfo : EIATTR_MIN_STACK_SIZE
	.align		4
.L_74:
        /*00b4*/ 	.byte	0x04, 0x12
        /*00b6*/ 	.short	(.L_76 - .L_75)
	.align		4
.L_75:
        /*00b8*/ 	.word	index@(_ZN3cub18CUB_300001_SM_10006detail9transform16transform_kernelINS2_10policy_hubILb1EN4cuda3std3__45tupleIJN6thrust24THRUST_300001_SM_1000_NS6detail15normal_iteratorINSA_10device_ptrIdEEEEEEEE10policy1000Ei7NewthonIdESF_JPdEEEvT0_iT1_T2_DpNS2_10kernel_argIT3_EE)
        /*00bc*/ 	.word	0x00000028


	//----- nvinfo : EIATTR_MIN_STACK_SIZE
	.align		4
.L_76:
        /*00c0*/ 	.byte	0x04, 0x12
        /*00c2*/ 	.short	(.L_78 - .L_77)
	.align		4
.L_77:
        /*00c4*/ 	.word	index@(_ZN3cub18CUB_300001_SM_10006detail8for_each13static_kernelINS2_12policy_hub_t12policy_500_tEmN6thrust24THRUST_300001_SM_1000_NS8cuda_cub20__uninitialized_fill7functorINS7_10device_ptrIdEEdEEEEvT0_T1_)
        /*00c8*/ 	.word	0x00000000


	//----- nvinfo : EIATTR_MIN_STACK_SIZE
	.align		4
.L_78:
        /*00cc*/ 	.byte	0x04, 0x12
        /*00ce*/ 	.short	(.L_80 - .L_79)
	.align		4
.L_79:
        /*00d0*/ 	.word	index@(_ZN3cub18CUB_300001_SM_10006detail11EmptyKernelIvEEvv)
        /*00d4*/ 	.word	0x00000000
.L_80:


//--------------------- .nv.compat                --------------------------
	.section	.nv.compat,"",@"SHT_CUDA_COMPAT_INFO"
	.align	4
        /*0000*/ 	.byte	0x02, 0x09, 0x00, 0x00, 0x02, 0x02, 0x01, 0x00, 0x02, 0x05, 0x05, 0x00, 0x03, 0x07, 0x01, 0x01
        /*0010*/ 	.byte	0x02, 0x03, 0x00, 0x00, 0x02, 0x06, 0x01, 0x00, 0x04, 0x0b, 0x08, 0x00, 0x01, 0x00, 0x00, 0x00
        /*0020*/ 	.byte	0x00, 0x00, 0x00, 0x00


//--------------------- .nv.info._ZN3cub18CUB_300001_SM_10006detail9transform16transform_kernelINS2_10policy_hubILb1EN4cuda3std3__45tupleIJN6thrust24THRUST_300001_SM_1000_NS6detail15normal_iteratorINSA_10device_ptrIdEEEEEEEE10policy1000El7NewthonIdESF_JPdEEEvT0_iT1_T2_DpNS2_10kernel_argIT3_EE --------------------------
	.section	.nv.info._ZN3cub18CUB_300001_SM_10006detail9transform16transform_kernelINS2_10policy_hubILb1EN4cuda3std3__45tupleIJN6thrust24THRUST_300001_SM_1000_NS6detail15normal_iteratorINSA_10device_ptrIdEEEEEEEE10policy1000El7NewthonIdESF_JPdEEEvT0_iT1_T2_DpNS2_10kernel_argIT3_EE,"",@"SHT_CUDA_INFO"
	.sectionflags	@""
	.align	4


	//----- nvinfo : EIATTR_CUDA_API_VERSION
	.align		4
        /*0000*/ 	.byte	0x04, 0x37
        /*0002*/ 	.short	(.L_82 - .L_81)
.L_81:
        /*0004*/ 	.word	0x00000082


	//----- nvinfo : EIATTR_KPARAM_INFO
	.align		4
.L_82:
        /*0008*/ 	.byte	0x04, 0x17
        /*000a*/ 	.short	(.L_84 - .L_83)
.L_83:
        /*000c*/ 	.word	0x00000000
        /*0010*/ 	.short	0x0004
        /*0012*/ 	.short	0x0020
        /*0014*/ 	.byte	0x00, 0xf0, 0x41, 0x00


	//----- nvinfo : EIATTR_KPARAM_INFO
	.align		4
.L_84:
        /*0018*/ 	.byte	0x04, 0x17
        /*001a*/ 	.short	(.L_86 - .L_85)
.L_85:
        /*001c*/ 	.word	0x00000000
        /*0020*/ 	.short	0x0003
        /*0022*/ 	.short	0x0018
        /*0024*/ 	.byte	0x00, 0xf0, 0x21, 0x00


	//----- nvinfo : EIATTR_KPARAM_INFO
	.align		4
.L_86:
        /*0028*/ 	.byte	0x04, 0x17
        /*002a*/ 	.short	(.L_88 - .L_87)
.L_87:
        /*002c*/ 	.word	0x00000000
        /*0030*/ 	.short	0x0002
        /*0032*/ 	.short	0x0010
        /*0034*/ 	.byte	0x00, 0xf0, 0x21, 0x00


	//----- nvinfo : EIATTR_KPARAM_INFO
	.align		4
.L_88:
        /*0038*/ 	.byte	0x04, 0x17
        /*003a*/ 	.short	(.L_90 - .L_89)
.L_89:
        /*003c*/ 	.word	0x00000000
        /*0040*/ 	.short	0x0001
        /*0042*/ 	.short	0x0008
        /*0044*/ 	.byte	0x00, 0xf0, 0x11, 0x00


	//----- nvinfo : EIATTR_KPARAM_INFO
	.align		4
.L_90:
        /*0048*/ 	.byte	0x04, 0x17
        /*004a*/ 	.short	(.L_92 - .L_91)
.L_91:
        /*004c*/ 	.word	0x00000000
        /*0050*/ 	.short	0x0000
        /*0052*/ 	.short	0x0000
        /*0054*/ 	.byte	0x00, 0xf0, 0x21, 0x00


	//----- nvinfo : EIATTR_SPARSE_MMA_MASK
	.align		4
.L_92:
        /*0058*/ 	.byte	0x03, 0x50
        /*005a*/ 	.short	0x0000


	//----- nvinfo : EIATTR_MAXREG_COUNT
	.align		4
        /*005c*/ 	.byte	0x03, 0x1b
        /*005e*/ 	.short	0x00ff


	//----- nvinfo : EIATTR_MERCURY_ISA_VERSION
	.align		4
        /*0060*/ 	.byte	0x03, 0x5f
        /*0062*/ 	.short	0x0101


	//----- nvinfo : EIATTR_VRC_CTA_INIT_COUNT
	.align		4
        /*0064*/ 	.byte	0x02, 0x4a
	.zero		1
	.zero		1


	//----- nvinfo : EIATTR_EXIT_INSTR_OFFSETS
	.align		4
        /*0068*/ 	.byte	0x04, 0x1c
        /*006a*/ 	.short	(.L_94 - .L_93)


	//   ....[0]....
.L_93:
        /*006c*/ 	.word	0x000002c0


	//   ....[1]....
        /*0070*/ 	.word	0x00002210


	//   ....[2]....
        /*0074*/ 	.word	0x00002240


	//   ....[3]....
        /*0078*/ 	.word	0x000040e0


	//----- nvinfo : EIATTR_MAX_THREADS
	.align		4
.L_94:
        /*007c*/ 	.byte	0x04, 0x05
        /*007e*/ 	.short	(.L_96 - .L_95)
.L_95:
        /*0080*/ 	.word	0x00000080
        /*0084*/ 	.word	0x00000001
        /*0088*/ 	.word	0x00000001


	//----- nvinfo : EIATTR_CRS_STACK_SIZE
	.align		4
.L_96:
        /*008c*/ 	.byte	0x04, 0x1e
        /*008e*/ 	.short	(.L_98 - .L_97)
.L_97:
        /*0090*/ 	.word	0x00000000


	//----- nvinfo : EIATTR_CBANK_PARAM_SIZE
	.align		4
.L_98:
        /*0094*/ 	.byte	0x03, 0x19
        /*0096*/ 	.short	0x0030


	//----- nvinfo : EIATTR_PARAM_CBANK
	.align		4
        /*0098*/ 	.byte	0x04, 0x0a
        /*009a*/ 	.short	(.L_100 - .L_99)
	.align		4
.L_99:
        /*009c*/ 	.word	index@(.nv.constant0._ZN3cub18CUB_300001_SM_10006detail9transform16transform_kernelINS2_10policy_hubILb1EN4cuda3std3__45tupleIJN6thrust24THRUST_300001_SM_1000_NS6detail15normal_iteratorINSA_10device_ptrIdEEEEEEEE10policy1000El7NewthonIdESF_JPdEEEvT0_iT1_T2_DpNS2_10kernel_argIT3_EE)
        /*00a0*/ 	.short	0x0380
        /*00a2*/ 	.short	0x0030


	//----- nvinfo : EIATTR_SW_WAR
	.align		4
.L_100:
        /*00a4*/ 	.byte	0x04, 0x36
        /*00a6*/ 	.short	(.L_102 - .L_101)
.L_101:
        /*00a8*/ 	.word	0x00000008
.L_102:


//--------------------- .nv.info._ZN3cub18CUB_300001_SM_10006detail9transform16transform_kernelINS2_10policy_hubILb1EN4cuda3std3__45tupleIJN6thrust24THRUST_300001_SM_1000_NS6detail15normal_iteratorINSA_10device_ptrIdEEEEEEEE10policy1000Ei7NewthonIdESF_JPdEEEvT0_iT1_T2_DpNS2_10kernel_argIT3_EE --------------------------
	.section	.nv.info._ZN3cub18CUB_300001_SM_10006detail9transform16transform_kernelINS2_10policy_hubILb1EN4cuda3std3__45tupleIJN6thrust24THRUST_300001_SM_1000_NS6detail15normal_iteratorINSA_10device_ptrIdEEEEEEEE10policy1000Ei7NewthonIdESF_JPdEEEvT0_iT1_T2_DpNS2_10kernel_argIT3_EE,"",@"SHT_CUDA_INFO"
	.sectionflags	@""
	.align	4


	//----- nvinfo : EIATTR_CUDA_API_VERSION
	.align		4
        /*0000*/ 	.byte	0x04, 0x37
        /*0002*/ 	.short	(.L_104 - .L_103)
.L_103:
        /*0004*/ 	.word	0x00000082


	//----- nvinfo : EIATTR_KPARAM_INFO
	.align		4
.L_104:
        /*0008*/ 	.byte	0x04, 0x17
        /*000a*/ 	.short	(.L_106 - .L_105)
.L_105:
        /*000c*/ 	.word	0x00000000
        /*0010*/ 	.short	0x0004
        /*0012*/ 	.short	0x0018
        /*0014*/ 	.byte	0x00, 0xf0, 0x41, 0x00


	//----- nvinfo : EIATTR_KPARAM_INFO
	.align		4
.L_106:
        /*0018*/ 	.byte	0x04, 0x17
        /*001a*/ 	.short	(.L_108 - .L_107)
.L_107:
        /*001c*/ 	.word	0x00000000
        /*0020*/ 	.short	0x0003
        /*0022*/ 	.short	0x0010
        /*0024*/ 	.byte	0x00, 0xf0, 0x21, 0x00


	//----- nvinfo : EIATTR_KPARAM_INFO
	.align		4
.L_108:
        /*0028*/ 	.byte	0x04, 0x17
        /*002a*/ 	.short	(.L_110 - .L_109)
.L_109:
        /*002c*/ 	.word	0x00000000
        /*0030*/ 	.short	0x0002
        /*0032*/ 	.short	0x0008
        /*0034*/ 	.byte	0x00, 0xf0, 0x21, 0x00


	//----- nvinfo : EIATTR_KPARAM_INFO
	.align		4
.L_110:
        /*0038*/ 	.byte	0x04, 0x17
        /*003a*/ 	.short	(.L_112 - .L_111)
.L_111:
        /*003c*/ 	.word	0x00000000
        /*0040*/ 	.short	0x0001
        /*0042*/ 	.short	0x0004
        /*0044*/ 	.byte	0x00, 0xf0, 0x11, 0x00


	//----- nvinfo : EIATTR_KPARAM_INFO
	.align		4
.L_112:
        /*0048*/ 	.byte	0x04, 0x17
        /*004a*/ 	.short	(.L_114 - .L_113)
.L_113:
        /*004c*/ 	.word	0x00000000
        /*0050*/ 	.short	0x0000
        /*0052*/ 	.short	0x0000
        /*0054*/ 	.byte	0x00, 0xf0, 0x11, 0x00


	//----- nvinfo : EIATTR_SPARSE_MMA_MASK
	.align		4
.L_114:
        /*0058*/ 	.byte	0x03, 0x50
        /*005a*/ 	.short	0x0000


	//----- nvinfo : EIATTR_MAXREG_COUNT
	.align		4
        /*005c*/ 	.byte	0x03, 0x1b
        /*005e*/ 	.short	0x00ff


	//----- nvinfo : EIATTR_MERCURY_ISA_VERSION
	.align		4
        /*0060*/ 	.byte	0x03, 0x5f
        /*0062*/ 	.short	0x0101


	//----- nvinfo : EIATTR_VRC_CTA_INIT_COUNT
	.align		4
        /*0064*/ 	.byte	0x02, 0x4a
	.zero		1
	.zero		1


	//----- nvinfo : EIATTR_EXIT_INSTR_OFFSETS
	.align		4
        /*0068*/ 	.byte	0x04, 0x1c
        /*006a*/ 	.short	(.L_116 - .L_115)


	//   ....[0]....
.L_115:
        /*006c*/ 	.word	0x000001e0


	//   ....[1]....
        /*0070*/ 	.word	0x000020a0


	//   ....[2]....
        /*0074*/ 	.word	0x000020d0


	//   ....[3]....
        /*0078*/ 	.word	0x00004000


	//----- nvinfo : EIATTR_MAX_THREADS
	.align		4
.L_116:
        /*007c*/ 	.byte	0x04, 0x05
        /*007e*/ 	.short	(.L_118 - .L_117)
.L_117:
        /*0080*/ 	.word	0x00000080
        /*0084*/ 	.word	0x00000001
        /*0088*/ 	.word	0x00000001


	//----- nvinfo : EIATTR_CRS_STACK_SIZE
	.align		4
.L_118:
        /*008c*/ 	.byte	0x04, 0x1e
        /*008e*/ 	.short	(.L_120 - .L_119)
.L_119:
        /*0090*/ 	.word	0x00000000


	//----- nvinfo : EIATTR_CBANK_PARAM_SIZE
	.align		4
.L_120:
        /*0094*/ 	.byte	0x03, 0x19
        /*0096*/ 	.short	0x0028


	//----- nvinfo : EIATTR_PARAM_CBANK
	.align		4
        /*0098*/ 	.byte	0x04, 0x0a
        /*009a*/ 	.short	(.L_122 - .L_121)
	.align		4
.L_121:
        /*009c*/ 	.word	index@(.nv.constant0._ZN3cub18CUB_300001_SM_10006detail9transform16transform_kernelINS2_10policy_hubILb1EN4cuda3std3__45tupleIJN6thrust24THRUST_300001_SM_1000_NS6detail15normal_iteratorINSA_10device_ptrIdEEEEEEEE10policy1000Ei7NewthonIdESF_JPdEEEvT0_iT1_T2_DpNS2_10kernel_argIT3_EE)
        /*00a0*/ 	.short	0x0380
        /*00a2*/ 	.short	0x0028


	//----- nvinfo : EIATTR_SW_WAR
	.align		4
.L_122:
        /*00a4*/ 	.byte	0x04, 0x36
        /*00a6*/ 	.short	(.L_124 - .L_123)
.L_123:
        /*00a8*/ 	.word	0x00000008
.L_124:


//--------------------- .nv.info._ZN3cub18CUB_300001_SM_10006detail8for_each13static_kernelINS2_12policy_hub_t12policy_500_tEmN6thrust24THRUST_300001_SM_1000_NS8cuda_cub20__uninitialized_fill7functorINS7_10device_ptrIdEEdEEEEvT0_T1_ --------------------------
	.section	.nv.info._ZN3cub18CUB_300001_SM_10006detail8for_each13static_kernelINS2_12policy_hub_t12policy_500_tEmN6thrust24THRUST_300001_SM_1000_NS8cuda_cub20__uninitialized_fill7functorINS7_10device_ptrIdEEdEEEEvT0_T1_,"",@"SHT_CUDA_INFO"
	.sectionflags	@""
	.align	4


	//----- nvinfo : EIATTR_CUDA_API_VERSION
	.align		4
        /*0000*/ 	.byte	0x04, 0x37
        /*0002*/ 	.short	(.L_126 - .L_125)
.L_125:
        /*0004*/ 	.word	0x00000082


	//----- nvinfo : EIATTR_KPARAM_INFO
	.align		4
.L_126:
        /*0008*/ 	.byte	0x04, 0x17
        /*000a*/ 	.short	(.L_128 - .L_127)
.L_127:
        /*000c*/ 	.word	0x00000000
        /*0010*/ 	.short	0x0001
        /*0012*/ 	.short	0x0008
        /*0014*/ 	.byte	0x00, 0xf0, 0x41, 0x00


	//----- nvinfo : EIATTR_KPARAM_INFO
	.align		4
.L_128:
        /*0018*/ 	.byte	0x04, 0x17
        /*001a*/ 	.short	(.L_130 - .L_129)
.L_129:
        /*001c*/ 	.word	0x00000000
        /*0020*/ 	.short	0x0000
        /*0022*/ 	.short	0x0000
        /*0024*/ 	.byte	0x00, 0xf0, 0x21, 0x00


	//----- nvinfo : EIATTR_SPARSE_MMA_MASK
	.align		4
.L_130:
        /*0028*/ 	.byte	0x03, 0x50
        /*002a*/ 	.short	0x0000


	//----- nvinfo : EIATTR_MAXREG_COUNT
	.align		4
        /*002c*/ 	.byte	0x03, 0x1b
        /*002e*/ 	.short	0x00ff


	//----- nvinfo : EIATTR_MERCURY_ISA_VERSION
	.align		4
        /*0030*/ 	.byte	0x03, 0x5f
        /*0032*/ 	.short	0x0101


	//----- nvinfo : EIATTR_VRC_CTA_INIT_COUNT
	.align		4
        /*0034*/ 	.byte	0x02, 0x4a
	.zero		1
	.zero		1


	//----- nvinfo : EIATTR_EXIT_INSTR_OFFSETS
	.align		4
        /*0038*/ 	.byte	0x04, 0x1c
        /*003a*/ 	.short	(.L_132 - .L_131)


	//   ....[0]....
.L_131:
        /*003c*/ 	.word	0x00000130


	//   ....[1]....
        /*0040*/ 	.word	0x00000230


	//   ....[2]....
        /*0044*/ 	.word	0x00000260


	//----- nvinfo : EIATTR_MAX_THREADS
	.align		4
.L_132:
        /*0048*/ 	.byte	0x04, 0x05
        /*004a*/ 	.short	(.L_134 - .L_133)
.L_133:
        /*004c*/ 	.word	0x00000100
        /*0050*/ 	.word	0x00000001
        /*0054*/ 	.word	0x00000001


	//----- nvinfo : EIATTR_CBANK_PARAM_SIZE
	.align		4
.L_134:
        /*0058*/ 	.byte	0x03, 0x19
        /*005a*/ 	.short	0x0018


	//----- nvinfo : EIATTR_PARAM_CBANK
	.align		4
        /*005c*/ 	.byte	0x04, 0x0a
        /*005e*/ 	.short	(.L_136 - .L_135)
	.align		4
.L_135:
        /*0060*/ 	.word	index@(.nv.constant0._ZN3cub18CUB_300001_SM_10006detail8for_each13static_kernelINS2_12policy_hub_t12policy_500_tEmN6thrust24THRUST_300001_SM_1000_NS8cuda_cub20__uninitialized_fill7functorINS7_10device_ptrIdEEdEEEEvT0_T1_)
        /*0064*/ 	.short	0x0380
        /*0066*/ 	.short	0x0018


	//----- nvinfo : EIATTR_SW_WAR
	.align		4
.L_136:
        /*0068*/ 	.byte	0x04, 0x36
        /*006a*/ 	.short	(.L_138 - .L_137)
.L_137:
        /*006c*/ 	.word	0x00000008
.L_138:


//--------------------- .nv.info._ZN3cub18CUB_300001_SM_10006detail11EmptyKernelIvEEvv --------------------------
	.section	.nv.info._ZN3cub18CUB_300001_SM_10006detail11EmptyKernelIvEEvv,"",@"SHT_CUDA_INFO"
	.sectionflags	@""
	.align	4


	//----- nvinfo : EIATTR_CUDA_API_VERSION
	.align		4
        /*0000*/ 	.byte	0x04, 0x37
        /*0002*/ 	.short	(.L_140 - .L_139)
.L_139:
        /*0004*/ 	.word	0x00000082


	//----- nvinfo : EIATTR_SPARSE_MMA_MASK
	.align		4
.L_140:
        /*0008*/ 	.byte	0x03, 0x50
        /*000a*/ 	.short	0x0000


	//----- nvinfo : EIATTR_MAXREG_COUNT
	.align		4
        /*000c*/ 	.byte	0x03, 0x1b
        /*000e*/ 	.short	0x00ff


	//----- nvinfo : EIATTR_MERCURY_ISA_VERSION
	.align		4
        /*0010*/ 	.byte	0x03, 0x5f
        /*0012*/ 	.short	0x0101


	//----- nvinfo : EIATTR_VRC_CTA_INIT_COUNT
	.align		4
        /*0014*/ 	.byte	0x02, 0x4a
	.zero		1
	.zero		1


	//----- nvinfo : EIATTR_EXIT_INSTR_OFFSETS
	.align		4
        /*0018*/ 	.byte	0x04, 0x1c
        /*001a*/ 	.short	(.L_142 - .L_141)


	//   ....[0]....
.L_141:
        /*001c*/ 	.word	0x00000010


	//----- nvinfo : EIATTR_SW_WAR
	.align		4
.L_142:
        /*0020*/ 	.byte	0x04, 0x36
        /*0022*/ 	.short	(.L_144 - .L_143)
.L_143:
        /*0024*/ 	.word	0x00000008
.L_144:


//--------------------- .nv.callgraph             --------------------------
	.section	.nv.callgraph,"",@"SHT_CUDA_CALLGRAPH"
	.align	4
	.sectionentsize	8
	.align		4
        /*0000*/ 	.word	0x00000000
	.align		4
        /*0004*/ 	.word	0xffffffff
	.align		4
        /*0008*/ 	.word	0x00000000
	.align		4
        /*000c*/ 	.word	0xfffffffe
	.align		4
        /*0010*/ 	.word	0x00000000
	.align		4
        /*0014*/ 	.word	0xfffffffd
	.align		4
        /*0018*/ 	.word	0x00000000
	.align		4
        /*001c*/ 	.word	0xfffffffc


//--------------------- .nv.constant4             --------------------------
	.section	.nv.constant4,"a",@progbits
	.align	8
	.align		8
.nv.constant4:
        /*0000*/ 	.dword	_ZN31_INTERNAL_b9fea0d7_4_k_cu__Z1fd4cuda3std3__45__cpo5beginE
	.align		8
        /*0008*/ 	.dword	_ZN31_INTERNAL_b9fea0d7_4_k_cu__Z1fd4cuda3std3__45__cpo3endE
	.align		8
        /*0010*/ 	.dword	_ZN31_INTERNAL_b9fea0d7_4_k_cu__Z1fd4cuda3std3__45__cpo6cbeginE
	.align		8
        /*0018*/ 	.dword	_ZN31_INTERNAL_b9fea0d7_4_k_cu__Z1fd4cuda3std3__45__cpo4cendE
	.align		8
        /*0020*/ 	.dword	_ZN31_INTERNAL_b9fea0d7_4_k_cu__Z1fd4cuda3std3__45__cpo6rbeginE
	.align		8
        /*0028*/ 	.dword	_ZN31_INTERNAL_b9fea0d7_4_k_cu__Z1fd4cuda3std3__45__cpo4rendE
	.align		8
        /*0030*/ 	.dword	_ZN31_INTERNAL_b9fea0d7_4_k_cu__Z1fd4cuda3std3__45__cpo7crbeginE
	.align		8
        /*0038*/ 	.dword	_ZN31_INTERNAL_b9fea0d7_4_k_cu__Z1fd4cuda3std3__45__cpo5crendE
	.align		8
        /*0040*/ 	.dword	_ZN31_INTERNAL_b9fea0d7_4_k_cu__Z1fd4cuda3std3__433_GLOBAL__N__b9fea0d7_4_k_cu__Z1fd6ignoreE
	.align		8
        /*0048*/ 	.dword	_ZN31_INTERNAL_b9fea0d7_4_k_cu__Z1fd4cuda3std3__419piecewise_constructE
	.align		8
        /*0050*/ 	.dword	_ZN31_INTERNAL_b9fea0d7_4_k_cu__Z1fd4cuda3std3__48in_placeE
	.align		8
        /*0058*/ 	.dword	_ZN31_INTERNAL_b9fea0d7_4_k_cu__Z1fd4cuda3std3__420unreachable_sentinelE
	.align		8
        /*0060*/ 	.dword	_ZN31_INTERNAL_b9fea0d7_4_k_cu__Z1fd4cuda3std3__47nulloptE
	.align		8
        /*0068*/ 	.dword	_ZN31_INTERNAL_b9fea0d7_4_k_cu__Z1fd4cuda3std3__48unexpectE
	.align		8
        /*0070*/ 	.dword	_ZN31_INTERNAL_b9fea0d7_4_k_cu__Z1fd4cuda3std6ranges3__45__cpo4swapE
	.align		8
        /*0078*/ 	.dword	_ZN31_INTERNAL_b9fea0d7_4_k_cu__Z1fd4cuda3std6ranges3__45__cpo9iter_moveE
	.align		8
        /*0080*/ 	.dword	_ZN31_INTERNAL_b9fea0d7_4_k_cu__Z1fd4cuda3std6ranges3__45__cpo5beginE
	.align		8
        /*0088*/ 	.dword	_ZN31_INTERNAL_b9fea0d7_4_k_cu__Z1fd4cuda3std6ranges3__45__cpo3endE
	.align		8
        /*0090*/ 	.dword	_ZN31_INTERNAL_b9fea0d7_4_k_cu__Z1fd4cuda3std6ranges3__45__cpo6cbeginE
	.align		8
        /*0098*/ 	.dword	_ZN31_INTERNAL_b9fea0d7_4_k_cu__Z1fd4cuda3std6ranges3__45__cpo4cendE
	.align		8
        /*00a0*/ 	.dword	_ZN31_INTERNAL_b9fea0d7_4_k_cu__Z1fd4cuda3std6ranges3__45__cpo7advanceE
	.align		8
        /*00a8*/ 	.dword	_ZN31_INTERNAL_b9fea0d7_4_k_cu__Z1fd4cuda3std6ranges3__45__cpo9iter_swapE
	.align		8
        /*00b0*/ 	.dword	_ZN31_INTERNAL_b9fea0d7_4_k_cu__Z1fd4cuda3std6ranges3__45__cpo4nextE
	.align		8
        /*00b8*/ 	.dword	_ZN31_INTERNAL_b9fea0d7_4_k_cu__Z1fd4cuda3std6ranges3__45__cpo4prevE
	.align		8
        /*00c0*/ 	.dword	_ZN31_INTERNAL_b9fea0d7_4_k_cu__Z1fd4cuda3std6ranges3__45__cpo4dataE
	.align		8
        /*00c8*/ 	.dword	_ZN31_INTERNAL_b9fea0d7_4_k_cu__Z1fd4cuda3std6ranges3__45__cpo5cdataE
	.align		8
        /*00d0*/ 	.dword	_ZN31_INTERNAL_b9fea0d7_4_k_cu__Z1fd4cuda3std6ranges3__45__cpo4sizeE
	.align		8
        /*00d8*/ 	.dword	_ZN31_INTERNAL_b9fea0d7_4_k_cu__Z1fd4cuda3std6ranges3__45__cpo5ssizeE
	.align		8
        /*00e0*/ 	.dword	_ZN31_INTERNAL_b9fea0d7_4_k_cu__Z1fd4cuda3std6ranges3__45__cpo8distanceE
	.align		8
        /*00e8*/ 	.dword	_ZN31_INTERNAL_b9fea0d7_4_k_cu__Z1fd6thrust24THRUST_300001_SM_1000_NS8cuda_cub3parE
	.align		8
        /*00f0*/ 	.dword	_ZN31_INTERNAL_b9fea0d7_4_k_cu__Z1fd6thrust24THRUST_300001_SM_1000_NS8cuda_cub10par_nosyncE
	.align		8
        /*00f8*/ 	.dword	_ZN31_INTERNAL_b9fea0d7_4_k_cu__Z1fd6thrust24THRUST_300001_SM_1000_NS6system6detail10sequential3seqE
	.align		8
        /*0100*/ 	.dword	_ZN31_INTERNAL_b9fea0d7_4_k_cu__Z1fd6thrust24THRUST_300001_SM_1000_NS12placeholders2_1E
	.align		8
        /*0108*/ 	.dword	_ZN31_INTERNAL_b9fea0d7_4_k_cu__Z1fd6thrust24THRUST_300001_SM_1000_NS12placeholders2_2E
	.align		8
        /*0110*/ 	.dword	_ZN31_INTERNAL_b9fea0d7_4_k_cu__Z1fd6thrust24THRUST_300001_SM_1000_NS12placeholders2_3E
	.align		8
        /*0118*/ 	.dword	_ZN31_INTERNAL_b9fea0d7_4_k_cu__Z1fd6thrust24THRUST_300001_SM_1000_NS12placeholders2_4E
	.align		8
        /*0120*/ 	.dword	_ZN31_INTERNAL_b9fea0d7_4_k_cu__Z1fd6thrust24THRUST_300001_SM_1000_NS12placeholders2_5E
	.align		8
        /*0128*/ 	.dword	_ZN31_INTERNAL_b9fea0d7_4_k_cu__Z1fd6thrust24THRUST_300001_SM_1000_NS12placeholders2_6E
	.align		8
        /*0130*/ 	.dword	_ZN31_INTERNAL_b9fea0d7_4_k_cu__Z1fd6thrust24THRUST_300001_SM_1000_NS12placeholders2_7E
	.align		8
        /*0138*/ 	.dword	_ZN31_INTERNAL_b9fea0d7_4_k_cu__Z1fd6thrust24THRUST_300001_SM_1000_NS12placeholders2_8E
	.align		8
        /*0140*/ 	.dword	_ZN31_INTERNAL_b9fea0d7_4_k_cu__Z1fd6thrust24THRUST_300001_SM_1000_NS12placeholders2_9E
	.align		8
        /*0148*/ 	.dword	_ZN31_INTERNAL_b9fea0d7_4_k_cu__Z1fd6thrust24THRUST_300001_SM_1000_NS12placeholders3_10E
	.align		8
        /*0150*/ 	.dword	_ZN31_INTERNAL_b9fea0d7_4_k_cu__Z1fd6thrust24THRUST_300001_SM_1000_NS3seqE
	.align		8
        /*0158*/ 	.dword	__cudart_i2opi_d
	.align		8
        /*0160*/ 	.dword	__cudart_sin_cos_coeffs


//--------------------- .text._ZN3cub18CUB_300001_SM_10006detail9transform16transform_kernelINS2_10policy_hubILb1EN4cuda3std3__45tupleIJN6thrust24THRUST_300001_SM_1000_NS6detail15normal_iteratorINSA_10device_ptrIdEEEEEEEE10policy1000El7NewthonIdESF_JPdEEEvT0_iT1_T2_DpNS2_10kernel_argIT3_EE --------------------------
	.section	.text._ZN3cub18CUB_300001_SM_10006detail9transform16transform_kernelINS2_10policy_hubILb1EN4cuda3std3__45tupleIJN6thrust24THRUST_300001_SM_1000_NS6detail15normal_iteratorINSA_10device_ptrIdEEEEEEEE10policy1000El7NewthonIdESF_JPdEEEvT0_iT1_T2_DpNS2_10kernel_argIT3_EE,"ax",@progbits
	.align	128
        .global         _ZN3cub18CUB_300001_SM_10006detail9transform16transform_kernelINS2_10policy_hubILb1EN4cuda3std3__45tupleIJN6thrust24THRUST_300001_SM_1000_NS6detail15normal_iteratorINSA_10device_ptrIdEEEEEEEE10policy1000El7NewthonIdESF_JPdEEEvT0_iT1_T2_DpNS2_10kernel_argIT3_EE
        .type           _ZN3cub18CUB_300001_SM_10006detail9transform16transform_kernelINS2_10policy_hubILb1EN4cuda3std3__45tupleIJN6thrust24THRUST_300001_SM_1000_NS6detail15normal_iteratorINSA_10device_ptrIdEEEEEEEE10policy1000El7NewthonIdESF_JPdEEEvT0_iT1_T2_DpNS2_10kernel_argIT3_EE,@function
        .size           _ZN3cub18CUB_300001_SM_10006detail9transform16transform_kernelINS2_10policy_hubILb1EN4cuda3std3__45tupleIJN6thrust24THRUST_300001_SM_1000_NS6detail15normal_iteratorINSA_10device_ptrIdEEEEEEEE10policy1000El7NewthonIdESF_JPdEEEvT0_iT1_T2_DpNS2_10kernel_argIT3_EE,(.L_x_197 - _ZN3cub18CUB_300001_SM_10006detail9transform16transform_kernelINS2_10policy_hubILb1EN4cuda3std3__45tupleIJN6thrust24THRUST_300001_SM_1000_NS6detail15normal_iteratorINSA_10device_ptrIdEEEEEEEE10policy1000El7NewthonIdESF_JPdEEEvT0_iT1_T2_DpNS2_10kernel_argIT3_EE)
        .other          _ZN3cub18CUB_300001_SM_10006detail9transform16transform_kernelINS2_10policy_hubILb1EN4cuda3std3__45tupleIJN6thrust24THRUST_300001_SM_1000_NS6detail15normal_iteratorINSA_10device_ptrIdEEEEEEEE10policy1000El7NewthonIdESF_JPdEEEvT0_iT1_T2_DpNS2_10kernel_argIT3_EE,@"STO_CUDA_ENTRY STV_DEFAULT"
_ZN3cub18CUB_300001_SM_10006detail9transform16transform_kernelINS2_10policy_hubILb1EN4cuda3std3__45tupleIJN6thrust24THRUST_300001_SM_1000_NS6detail15normal_iteratorINSA_10device_ptrIdEEEEEEEE10policy1000El7NewthonIdESF_JPdEEEvT0_iT1_T2_DpNS2_10kernel_argIT3_EE:
.text._ZN3cub18CUB_300001_SM_10006detail9transform16transform_kernelINS2_10policy_hubILb1EN4cuda3std3__45tupleIJN6thrust24THRUST_300001_SM_1000_NS6detail15normal_iteratorINSA_10device_ptrIdEEEEEEEE10policy1000El7NewthonIdESF_JPdEEEvT0_iT1_T2_DpNS2_10kernel_argIT3_EE:
[----:B------:R-:W0:Y:S01]  /*0000*/  LDC R1, c[0x0][0x37c] ;  /* 0x0000df00ff017b82 */ /* 0x000e220000000800 */
[----:B------:R-:W1:Y:S07]  /*0010*/  LDCU UR16, c[0x0][0x388] ;  /* 0x00007100ff1077ac */ /* 0x000e6e0008000800 */
[----:B------:R-:W2:Y:S01]  /*0020*/  S2UR UR4, SR_CTAID.X ;  /* 0x00000000000479c3 */ /* 0x000ea20000002500 */
[----:B------:R-:W3:Y:S01]  /*0030*/  S2R R2, SR_TID.X ;  /* 0x0000000000027919 */ /* 0x000ee20000002100 */
[----:B------:R-:W-:Y:S01]  /*0040*/  BSSY.RECONVERGENT B0, `(.L_x_0) ;  /* 0x000001d000007945 */ /* 0x000fe20003800200 */
[----:B------:R-:W4:Y:S01]  /*0050*/  LDCU.64 UR10, c[0x0][0x380] ;  /* 0x00007000ff0a77ac */ /* 0x000f220008000a00 */
[----:B0-----:R-:W-:Y:S01]  /*0060*/  VIADD R1, R1, 0xffffffd8 ;  /* 0xffffffd801017836 */ /* 0x001fe20000000000 */
[----:B-1----:R-:W-:-:S04]  /*0070*/  USHF.L.U32 UR13, UR16, 0x7, URZ ;  /* 0x00000007100d7899 */ /* 0x002fc800080006ff */
[----:B------:R-:W-:Y:S02]  /*0080*/  USHF.R.S32.HI UR6, URZ, 0x1f, UR13 ;  /* 0x0000001fff067899 */ /* 0x000fe4000801140d */
[----:B--2---:R-:W-:Y:S02]  /*0090*/  UIMAD.WIDE.U32 UR8, UR13, UR4, URZ ;  /* 0x000000040d0872a5 */ /* 0x004fe4000f8e00ff */
[----:B------:R-:W-:Y:S02]  /*00a0*/  UIMAD UR7, UR6, UR4, URZ ;  /* 0x00000004060772a4 */ /* 0x000fe4000f8e02ff */
[----:B----4-:R-:W-:Y:S02]  /*00b0*/  UIADD3 UR5, UP1, UPT, -UR8, UR10, URZ ;  /* 0x0000000a08057290 */ /* 0x010fe4000ff3e1ff */
[----:B------:R-:W-:Y:S02]  /*00c0*/  UIADD3 UR7, UPT, UPT, UR9, UR7, URZ ;  /* 0x0000000709077290 */ /* 0x000fe4000fffe0ff */
[----:B------:R-:W-:Y:S01]  /*00d0*/  UISETP.LT.U32.AND UP0, UPT, UR5, UR13, UPT ;  /* 0x0000000d0500728c */ /* 0x000fe2000bf01070 */
[----:B---3--:R-:W-:Y:S01]  /*00e0*/  IMAD.SHL.U32 R0, R2, 0x80, RZ ;  /* 0x0000008002007824 */ /* 0x008fe200078e00ff */
[----:B------:R-:W-:-:S04]  /*00f0*/  UIADD3.X UR4, UPT, UPT, ~UR7, UR11, URZ, UP1, !UPT ;  /* 0x0000000b07047290 */ /* 0x000fc80008ffe5ff */
[----:B------:R-:W-:-:S04]  /*0100*/  UISETP.LT.AND.EX UP0, UPT, UR4, UR6, UPT, UP0 ;  /* 0x000000060400728c */ /* 0x000fc8000bf01300 */
[----:B------:R-:W-:-:S04]  /*0110*/  USEL UR5, UR5, UR13, UP0 ;  /* 0x0000000d05057287 */ /* 0x000fc80008000000 */
[----:B------:R-:W-:-:S06]  /*0120*/  USHF.L.U32 UR12, UR5, 0x3, URZ ;  /* 0x00000003050c7899 */ /* 0x000fcc00080006ff */
[----:B------:R-:W-:-:S13]  /*0130*/  ISETP.GE.AND P0, PT, R0, UR12, PT ;  /* 0x0000000c00007c0c */ /* 0x000fda000bf06270 */
[----:B------:R-:W-:Y:S05]  /*0140*/  @P0 BRA `(.L_x_1) ;  /* 0x0000000000300947 */ /* 0x000fea0003800000 */
[----:B------:R-:W0:Y:S02]  /*0150*/  LDCU.64 UR10, c[0x0][0x3a0] ;  /* 0x00007400ff0a77ac */ /* 0x000e240008000a00 */
[----:B0-----:R-:W-:-:S04]  /*0160*/  ULEA UR4, UP0, UR8, UR10, 0x3 ;  /* 0x0000000a08047291 */ /* 0x001fc8000f8018ff */
[----:B------:R-:W-:Y:S02]  /*0170*/  ULEA.HI.X UR6, UR8, UR11, UR7, 0x3, UP0 ;  /* 0x0000000b08067291 */ /* 0x000fe400080f1c07 */
[----:B------:R-:W-:-:S04]  /*0180*/  IMAD.U32 R4, RZ, RZ, UR4 ;  /* 0x00000004ff047e24 */ /* 0x000fc8000f8e00ff */
[----:B------:R-:W-:Y:S02]  /*0190*/  IMAD.U32 R5, RZ, RZ, UR6 ;  /* 0x00000006ff057e24 */ /* 0x000fe4000f8e00ff */
[----:B------:R-:W-:-:S07]  /*01a0*/  IMAD.WIDE.U32 R4, R2, 0x80, R4 ;  /* 0x0000008002047825 */ /* 0x000fce00078e0004 */
.L_x_2:
[----:B------:R-:W-:Y:S01]  /*01b0*/  VIADD R0, R0, 0x4000 ;  /* 0x0000400000007836 */ /* 0x000fe20000000000 */
[----:B------:R0:W-:Y:S04]  /*01c0*/  CCTL.E.PF2 [R4] ;  /* 0x000000000400798f */ /* 0x0001e80000800100 */
[----:B------:R-:W-:Y:S02]  /*01d0*/  ISETP.GE.AND P0, PT, R0, UR12, PT ;  /* 0x0000000c00007c0c */ /* 0x000fe4000bf06270 */
[----:B0-----:R-:W-:-:S05]  /*01e0*/  IADD3 R4, P1, PT, R4, 0x4000, RZ ;  /* 0x0000400004047810 */ /* 0x001fca0007f3e0ff */
[----:B------:R-:W-:-:S06]  /*01f0*/  IMAD.X R5, RZ, RZ, R5, P1 ;  /* 0x000000ffff057224 */ /* 0x000fcc00008e0605 */
[----:B------:R-:W-:Y:S05]  /*0200*/  @!P0 BRA `(.L_x_2) ;  /* 0xfffffffc00e88947 */ /* 0x000fea000383ffff */
.L_x_1:
[----:B------:R-:W-:Y:S05]  /*0210*/  BSYNC.RECONVERGENT B0 ;  /* 0x0000000000007941 */ /* 0x000fea0003800200 */
.L_x_0:
[----:B------:R-:W0:Y:S01]  /*0220*/  LDCU.64 UR10, c[0x0][0x398] ;  /* 0x00007300ff0a77ac */ /* 0x000e220008000a00 */
[----:B------:R-:W-:Y:S02]  /*0230*/  USHF.L.U32 UR12, UR8, 0x3, URZ ;  /* 0x00000003080c7899 */ /* 0x000fe400080006ff */
[----:B------:R-:W-:Y:S01]  /*0240*/  USHF.L.U64.HI UR8, UR8, 0x3, UR7 ;  /* 0x0000000308087899 */ /* 0x000fe20008010207 */
[----:B------:R-:W1:Y:S01]  /*0250*/  LDCU.64 UR14, c[0x0][0x358] ;  /* 0x00006b00ff0e77ac */ /* 0x000e620008000a00 */
[----:B0-----:R-:W-:-:S04]  /*0260*/  UIADD3 UR6, UP0, UPT, UR12, UR10, URZ ;  /* 0x0000000a0c067290 */ /* 0x001fc8000ff1e0ff */
[----:B------:R-:W-:Y:S02]  /*0270*/  UIADD3.X UR7, UPT, UPT, UR8, UR11, URZ, UP0, !UPT ;  /* 0x0000000b08077290 */ /* 0x000fe400087fe4ff */
[----:B------:R-:W-:-:S09]  /*0280*/  UISETP.NE.AND UP0, UPT, UR13, UR5, UPT ;  /* 0x000000050d00728c */ /* 0x000fd2000bf05270 */
[----:B-1----:R-:W-:Y:S05]  /*0290*/  BRA.U !UP0, `(.L_x_3) ;  /* 0x0000001d08e07547 */ /* 0x002fea000b800000 */
[----:B------:R-:W-:-:S06]  /*02a0*/  UISETP.GE.AND UP0, UPT, UR16, 0x1, UPT ;  /* 0x000000011000788c */ /* 0x000fcc000bf06270 */
[----:B------:R-:W-:-:S13]  /*02b0*/  PLOP3.LUT P0, PT, PT, PT, UP0, 0x80, 0x8 ;  /* 0x000000000008781c */ /* 0x000fda0003f0f008 */
[----:B------:R-:W-:Y:S05]  /*02c0*/  @!P0 EXIT ;  /* 0x000000000000894d */ /* 0x000fea0003800000 */
[----:B------:R-:W-:-:S05]  /*02d0*/  UMOV UR4, URZ ;  /* 0x000000ff00047c82 */ /* 0x000fca0008000000 */
.L_x_43:
[----:B------:R-:W-:Y:S01]  /*02e0*/  IMAD.U32 R3, RZ, RZ, UR4 ;  /* 0x00000004ff037e24 */ /* 0x000fe2000f8e00ff */
[----:B0-----:R-:W0:Y:S01]  /*02f0*/  LDCU UR16, c[0x0][0x388] ;  /* 0x00007100ff1077ac */ /* 0x001e220008000800 */
[----:B------:R-:W-:Y:S02]  /*0300*/  BSSY.RECONVERGENT B0, `(.L_x_4) ;  /* 0x00001ef000007945 */ /* 0x000fe40003800200 */
[----:B------:R-:W-:Y:S01]  /*0310*/  IMAD R0, R3, 0x80, R2 ;  /* 0x0000008003007824 */ /* 0x000fe200078e0202 */
[----:B------:R-:W-:-:S04]  /*0320*/  UIADD3 UR4, UPT, UPT, UR4, 0x1, URZ ;  /* 0x0000000104047890 */ /* 0x000fc8000fffe0ff */
[----:B------:R-:W-:Y:S01]  /*0330*/  ISETP.GE.AND P0, PT, R0, UR5, PT ;  /* 0x0000000500007c0c */ /* 0x000fe2000bf06270 */
[----:B0-----:R-:W-:-:S12]  /*0340*/  UISETP.NE.AND UP0, UPT, UR4, UR16, UPT ;  /* 0x000000100400728c */ /* 0x001fd8000bf05270 */
[----:B------:R-:W-:Y:S05]  /*0350*/  @P0 BRA `(.L_x_5) ;  /* 0x0000001c00a40947 */ /* 0x000fea0003800000 */
[----:B------:R-:W0:Y:S01]  /*0360*/  S2UR UR11, SR_CTAID.X ;  /* 0x00000000000b79c3 */ /* 0x000e220000002500 */
[----:B------:R-:W1:Y:S01]  /*0370*/  LDCU.64 UR12, c[0x0][0x3a0] ;  /* 0x00007400ff0c77ac */ /* 0x000e620008000a00 */
[----:B------:R-:W-:-:S04]  /*0380*/  USHF.L.U32 UR8, UR16, 0x7, URZ ;  /* 0x0000000710087899 */ /* 0x000fc800080006ff */
[----:B------:R-:W-:Y:S02]  /*0390*/  USHF.R.S32.HI UR10, URZ, 0x1f, UR8 ;  /* 0x0000001fff0a7899 */ /* 0x000fe40008011408 */
[----:B0-----:R-:W-:Y:S02]  /*03a0*/  UIMAD.WIDE.U32 UR8, UR8, UR11, URZ ;  /* 0x0000000b080872a5 */ /* 0x001fe4000f8e00ff */
[----:B------:R-:W-:Y:S02]  /*03b0*/  UIMAD UR10, UR10, UR11, URZ ;  /* 0x0000000b0a0a72a4 */ /* 0x000fe4000f8e02ff */
[----:B-1----:R-:W-:Y:S02]  /*03c0*/  ULEA UR12, UP1, UR8, UR12, 0x3 ;  /* 0x0000000c080c7291 */ /* 0x002fe4000f8218ff */
[----:B------:R-:W-:-:S04]  /*03d0*/  UIADD3 UR10, UPT, UPT, UR9, UR10, URZ ;  /* 0x0000000a090a7290 */ /* 0x000fc8000fffe0ff */
[----:B------:R-:W-:Y:S01]  /*03e0*/  ULEA.HI.X UR10, UR8, UR13, UR10, 0x3, UP1 ;  /* 0x0000000d080a7291 */ /* 0x000fe200088f1c0a */
[----:B------:R-:W-:-:S05]  /*03f0*/  IMAD.U32 R4, RZ, RZ, UR12 ;  /* 0x0000000cff047e24 */ /* 0x000fca000f8e00ff */
[----:B------:R-:W-:Y:S02]  /*0400*/  IMAD.U32 R5, RZ, RZ, UR10 ;  /* 0x0000000aff057e24 */ /* 0x000fe4000f8e00ff */
[----:B------:R-:W-:-:S05]  /*0410*/  IMAD.WIDE R4, R0, 0x8, R4 ;  /* 0x0000000800047825 */ /* 0x000fca00078e0204 */
[----:B------:R-:W2:Y:S01]  /*0420*/  LDG.E.64 R6, desc[UR14][R4.64] ;  /* 0x0000000e04067981 */ /* 0x000ea2000c1e1b00 */
[----:B------:R-:W-:Y:S01]  /*0430*/  UMOV UR8, 0xe978d4fe ;  /* 0xe978d4fe00087882 */ /* 0x000fe20000000000 */
[----:B------:R-:W-:Y:S01]  /*0440*/  UMOV UR9, 0x3ff43126 ;  /* 0x3ff4312600097882 */ /* 0x000fe20000000000 */
[----:B------:R-:W-:Y:S01]  /*0450*/  BSSY.RECONVERGENT B3, `(.L_x_6) ;  /* 0x000001e000037945 */ /* 0x000fe20003800200 */
[----:B--2---:R-:W-:-:S08]  /*0460*/  DMUL R26, R6, UR8 ;  /* 0x00000008061a7c28 */ /* 0x004fd00008000000 */
[----:B------:R-:W-:-:S14]  /*0470*/  DSETP.NEU.AND P1, PT, |R26|, +INF , PT ;  /* 0x7ff000001a00742a */ /* 0x000fdc0003f2d200 */
[----:B------:R-:W-:Y:S01]  /*0480*/  @!P1 DMUL R10, RZ, R26 ;  /* 0x0000001aff0a9228 */ /* 0x000fe20000000000 */
[----:B------:R-:W-:Y:S01]  /*0490*/  @!P1 PLOP3.LUT P0, PT, PT, PT, PT, 0x80, 0x8 ;  /* 0x000000000008981c */ /* 0x000fe20003f0f070 */
[----:B------:R-:W-:-:S12]  /*04a0*/  @!P1 BRA `(.L_x_7) ;  /* 0x0000000000609947 */ /* 0x000fd80003800000 */
[----:B------:R-:W-:Y:S01]  /*04b0*/  UMOV UR8, 0x6dc9c883 ;  /* 0x6dc9c88300087882 */ /* 0x000fe20000000000 */
[----:B------:R-:W-:Y:S01]  /*04c0*/  UMOV UR9, 0x3fe45f30 ;  /* 0x3fe45f3000097882 */ /* 0x000fe20000000000 */
[C---:B------:R-:W-:Y:S01]  /*04d0*/  DSETP.GE.AND P0, PT, |R26|.reuse, 2.14748364800000000000e+09, PT ;  /* 0x41e000001a00742a */ /* 0x040fe20003f06200 */
[----:B------:R-:W-:Y:S01]  /*04e0*/  BSSY.RECONVERGENT B4, `(.L_x_8) ;  /* 0x0000012000047945 */ /* 0x000fe20003800200 */
[----:B------:R-:W-:Y:S01]  /*04f0*/  DMUL R8, R26, UR8 ;  /* 0x000000081a087c28 */ /* 0x000fe20008000000 */
[----:B------:R-:W-:Y:S01]  /*0500*/  UMOV UR8, 0x54442d18 ;  /* 0x54442d1800087882 */ /* 0x000fe20000000000 */
[----:B------:R-:W-:-:S08]  /*0510*/  UMOV UR9, 0x3ff921fb ;  /* 0x3ff921fb00097882 */ /* 0x000fd00000000000 */
[----:B------:R-:W0:Y:S08]  /*0520*/  F2I.F64 R8, R8 ;  /* 0x0000000800087311 */ /* 0x000e300000301100 */
[----:B0-----:R-:W0:Y:S02]  /*0530*/  I2F.F64 R10, R8 ;  /* 0x00000008000a7312 */ /* 0x001e240000201c00 */
[----:B0-----:R-:W-:Y:S01]  /*0540*/  DFMA R12, R10, -UR8, R26 ;  /* 0x800000080a0c7c2b */ /* 0x001fe2000800001a */
[----:B------:R-:W-:Y:S01]  /*0550*/  UMOV UR8, 0x33145c00 ;  /* 0x33145c0000087882 */ /* 0x000fe20000000000 */
[----:B------:R-:W-:-:S06]  /*0560*/  UMOV UR9, 0x3c91a626 ;  /* 0x3c91a62600097882 */ /* 0x000fcc0000000000 */
[----:B------:R-:W-:Y:S01]  /*0570*/  DFMA R12, R10, -UR8, R12 ;  /* 0x800000080a0c7c2b */ /* 0x000fe2000800000c */
[----:B------:R-:W-:Y:S01]  /*0580*/  UMOV UR8, 0x252049c0 ;  /* 0x252049c000087882 */ /* 0x000fe20000000000 */
[----:B------:R-:W-:-:S06]  /*0590*/  UMOV UR9, 0x397b839a ;  /* 0x397b839a00097882 */ /* 0x000fcc0000000000 */
[----:B------:R-:W-:Y:S01]  /*05a0*/  DFMA R10, R10, -UR8, R12 ;  /* 0x800000080a0a7c2b */ /* 0x000fe2000800000c */
[----:B------:R-:W-:Y:S10]  /*05b0*/  @!P0 BRA `(.L_x_9) ;  /* 0x0000000000108947 */ /* 0x000ff40003800000 */
[----:B------:R-:W-:Y:S01]  /*05c0*/  IMAD.MOV.U32 R10, RZ, RZ, R26 ;  /* 0x000000ffff0a7224 */ /* 0x000fe200078e001a */
[----:B------:R-:W-:Y:S01]  /*05d0*/  MOV R22, 0x600 ;  /* 0x0000060000167802 */ /* 0x000fe20000000f00 */
[----:B------:R-:W-:-:S07]  /*05e0*/  IMAD.MOV.U32 R19, RZ, RZ, R27 ;  /* 0x000000ffff137224 */ /* 0x000fce00078e001b */
[----:B------:R-:W-:Y:S05]  /*05f0*/  CALL.REL.NOINC `($_ZN3cub18CUB_300001_SM_10006detail9transform16transform_kernelINS2_10policy_hubILb1EN4cuda3std3__45tupleIJN6thrust24THRUST_300001_SM_1000_NS6detail15normal_iteratorINSA_10device_ptrIdEEEEEEEE10policy1000El7NewthonIdESF_JPdEEEvT0_iT1_T2_DpNS2_10kernel_argIT3_EE$__internal_trig_reduction_slowpathd) ;  /* 0x0000004800d07944 */ /* 0x000fea0003c00000 */
.L_x_9:
[----:B------:R-:W-:Y:S05]  /*0600*/  BSYNC.RECONVERGENT B4 ;  /* 0x0000000000047941 */ /* 0x000fea0003800200 */
.L_x_8:
[----:B------:R-:W-:-:S04]  /*0610*/  LOP3.LUT R8, R8, 0x1, RZ, 0xc0, !PT ;  /* 0x0000000108087812 */ /* 0x000fc800078ec0ff */
[----:B------:R-:W-:-:S13]  /*0620*/  ISETP.NE.U32.AND P0, PT, R8, 0x1, PT ;  /* 0x000000010800780c */ /* 0x000fda0003f05070 */
.L_x_7:
[----:B------:R-:W-:Y:S05]  /*0630*/  BSYNC.RECONVERGENT B3 ;  /* 0x0000000000037941 */ /* 0x000fea0003800200 */
.L_x_6:
[----:B------:R-:W-:Y:S01]  /*0640*/  DMUL R8, R10, R10 ;  /* 0x0000000a0a087228 */ /* 0x000fe20000000000 */
[----:B------:R-:W-:Y:S01]  /*0650*/  IMAD.MOV.U32 R12, RZ, RZ, 0x5b27ebb1 ;  /* 0x5b27ebb1ff0c7424 */ /* 0x000fe200078e00ff */
[----:B------:R-:W-:Y:S01]  /*0660*/  UMOV UR8, 0x2799bcb9 ;  /* 0x2799bcb900087882 */ /* 0x000fe20000000000 */
[----:B------:R-:W-:Y:S01]  /*0670*/  IMAD.MOV.U32 R13, RZ, RZ, 0x3ef9757c ;  /* 0x3ef9757cff0d7424 */ /* 0x000fe200078e00ff */
[----:B------:R-:W-:Y:S01]  /*0680*/  UMOV UR9, 0x3ee48dac ;  /* 0x3ee48dac00097882 */ /* 0x000fe20000000000 */
[----:B------:R-:W-:Y:S01]  /*0690*/  DSETP.NEU.AND P1, PT, |R26|, +INF , PT ;  /* 0x7ff000001a00742a */ /* 0x000fe20003f2d200 */
[----:B------:R-:W-:Y:S03]  /*06a0*/  BSSY.RECONVERGENT B1, `(.L_x_10) ;  /* 0x0000037000017945 */ /* 0x000fe60003800200 */
[----:B------:R-:W-:Y:S01]  /*06b0*/  DFMA R12, R8, UR8, -R12 ;  /* 0x00000008080c7c2b */ /* 0x000fe2000800080c */
[----:B------:R-:W-:Y:S01]  /*06c0*/  UMOV UR8, 0xfd91e04 ;  /* 0x0fd91e0400087882 */ /* 0x000fe20000000000 */
[----:B------:R-:W-:-:S06]  /*06d0*/  UMOV UR9, 0x3f0980e9 ;  /* 0x3f0980e900097882 */ /* 0x000fcc0000000000 */
[----:B------:R-:W-:Y:S01]  /*06e0*/  DFMA R12, R8, R12, UR8 ;  /* 0x00000008080c7e2b */ /* 0x000fe2000800000c */
[----:B------:R-:W-:Y:S01]  /*06f0*/  UMOV UR8, 0x417d7e1d ;  /* 0x417d7e1d00087882 */ /* 0x000fe20000000000 */
[----:B------:R-:W-:Y:S01]  /*0700*/  UMOV UR9, 0x3efae2b0 ;  /* 0x3efae2b000097882 */ /* 0x000fe20000000000 */
[----:B------:R-:W-:-:S05]  /*0710*/  @!P1 DMUL R20, RZ, R26 ;  /* 0x0000001aff149228 */ /* 0x000fca0000000000 */
[----:B------:R-:W-:Y:S01]  /*0720*/  DFMA R12, R8, R12, -UR8 ;  /* 0x80000008080c7e2b */ /* 0x000fe2000800000c */
[----:B------:R-:W-:Y:S01]  /*0730*/  UMOV UR8, 0x41bfba57 ;  /* 0x41bfba5700087882 */ /* 0x000fe20000000000 */
[----:B------:R-:W-:-:S06]  /*0740*/  UMOV UR9, 0x3f119f53 ;  /* 0x3f119f5300097882 */ /* 0x000fcc0000000000 */
[----:B------:R-:W-:Y:S01]  /*0750*/  DFMA R12, R8, R12, UR8 ;  /* 0x00000008080c7e2b */ /* 0x000fe2000800000c */
        /* <DEDUP_REMOVED lines=29> */
[----:B------:R-:W-:-:S08]  /*0930*/  DFMA R12, R8, R12, UR8 ;  /* 0x00000008080c7e2b */ /* 0x000fd0000800000c */
[----:B------:R-:W-:-:S08]  /*0940*/  DMUL R16, R8, R12 ;  /* 0x0000000c08107228 */ /* 0x000fd00000000000 */
[----:B------:R-:W-:Y:S01]  /*0950*/  DFMA R24, R16, R10, R10 ;  /* 0x0000000a1018722b */ /* 0x000fe2000000000a */
[----:B------:R-:W-:Y:S10]  /*0960*/  @P0 BRA `(.L_x_11) ;  /* 0x0000000000280947 */ /* 0x000ff40003800000 */
[----:B------:R-:W0:Y:S01]  /*0970*/  MUFU.RCP64H R13, R25 ;  /* 0x00000019000d7308 */ /* 0x000e220000001800 */
[----:B------:R-:W-:-:S06]  /*0980*/  IMAD.MOV.U32 R12, RZ, RZ, RZ ;  /* 0x000000ffff0c7224 */ /* 0x000fcc00078e00ff */
[----:B0-----:R-:W-:-:S08]  /*0990*/  DFMA R8, -R24, R12, 1 ;  /* 0x3ff000001808742b */ /* 0x001fd0000000010c */
[----:B------:R-:W-:Y:S02]  /*09a0*/  DFMA R14, R8, R8, R8 ;  /* 0x00000008080e722b */ /* 0x000fe40000000008 */
[----:B------:R-:W-:-:S06]  /*09b0*/  DADD R8, R24, -R10 ;  /* 0x0000000018087229 */ /* 0x000fcc000000080a */
[----:B------:R-:W-:Y:S02]  /*09c0*/  DFMA R14, R12, R14, R12 ;  /* 0x0000000e0c0e722b */ /* 0x000fe4000000000c */
[----:B------:R-:W-:-:S06]  /*09d0*/  DFMA R8, R16, R10, -R8 ;  /* 0x0000000a1008722b */ /* 0x000fcc0000000808 */
[----:B------:R-:W-:-:S08]  /*09e0*/  DFMA R10, R24, -R14, 1 ;  /* 0x3ff00000180a742b */ /* 0x000fd0000000080e */
[----:B------:R-:W-:-:S08]  /*09f0*/  DFMA R8, R8, -R14, R10 ;  /* 0x8000000e0808722b */ /* 0x000fd0000000000a */
[----:B------:R-:W-:-:S11]  /*0a00*/  DFMA R24, -R14, R8, -R14 ;  /* 0x000000080e18722b */ /* 0x000fd6000000090e */
.L_x_11:
[----:B------:R-:W-:Y:S05]  /*0a10*/  BSYNC.RECONVERGENT B1 ;  /* 0x0000000000017941 */ /* 0x000fea0003800200 */
.L_x_10:
[----:B------:R-:W-:Y:S01]  /*0a20*/  BSSY.RECONVERGENT B3, `(.L_x_12) ;  /* 0x000001c000037945 */ /* 0x000fe20003800200 */
[----:B------:R-:W-:-:S03]  /*0a30*/  @!P1 IMAD.MOV.U32 R3, RZ, RZ, 0x1 ;  /* 0x00000001ff039424 */ /* 0x000fc600078e00ff */
[----:B------:R-:W-:Y:S05]  /*0a40*/  @!P1 BRA `(.L_x_13) ;  /* 0x0000000000649947 */ /* 0x000fea0003800000 */
        /* <DEDUP_REMOVED lines=21> */
[----:B------:R-:W-:Y:S02]  /*0ba0*/  IMAD.MOV.U32 R20, RZ, RZ, R10 ;  /* 0x000000ffff147224 */ /* 0x000fe400078e000a */
[----:B------:R-:W-:-:S07]  /*0bb0*/  IMAD.MOV.U32 R21, RZ, RZ, R11 ;  /* 0x000000ffff157224 */ /* 0x000fce00078e000b */
.L_x_15:
[----:B------:R-:W-:Y:S05]  /*0bc0*/  BSYNC.RECONVERGENT B4 ;  /* 0x0000000000047941 */ /* 0x000fea0003800200 */
.L_x_14:
[----:B------:R-:W-:-:S07]  /*0bd0*/  VIADD R3, R8, 0x1 ;  /* 0x0000000108037836 */ /* 0x000fce0000000000 */
.L_x_13:
[----:B------:R-:W-:Y:S05]  /*0be0*/  BSYNC.RECONVERGENT B3 ;  /* 0x0000000000037941 */ /* 0x000fea0003800200 */
.L_x_12:
[----:B------:R-:W0:Y:S01]  /*0bf0*/  LDCU.64 UR8, c[0x4][0x160] ;  /* 0x01002c00ff0877ac */ /* 0x000e220008000a00 */
[----:B------:R-:W-:-:S05]  /*0c00*/  IMAD.SHL.U32 R8, R3, 0x40, RZ ;  /* 0x0000004003087824 */ /* 0x000fca00078e00ff */
[----:B------:R-:W-:-:S04]  /*0c10*/  LOP3.LUT R8, R8, 0x40, RZ, 0xc0, !PT ;  /* 0x0000004008087812 */ /* 0x000fc800078ec0ff */
[----:B0-----:R-:W-:-:S05]  /*0c20*/  IADD3 R28, P0, PT, R8, UR8, RZ ;  /* 0x00000008081c7c10 */ /* 0x001fca000ff1e0ff */
[----:B------:R-:W-:-:S05]  /*0c30*/  IMAD.X R29, RZ, RZ, UR9, P0 ;  /* 0x00000009ff1d7e24 */ /* 0x000fca00080e06ff */
[----:B------:R-:W2:Y:S04]  /*0c40*/  LDG.E.128.CONSTANT R8, desc[UR14][R28.64] ;  /* 0x0000000e1c087981 */ /* 0x000ea8000c1e9d00 */
[----:B------:R-:W3:Y:S04]  /*0c50*/  LDG.E.128.CONSTANT R12, desc[UR14][R28.64+0x10] ;  /* 0x0000100e1c0c7981 */ /* 0x000ee8000c1e9d00 */
[----:B------:R-:W4:Y:S01]  /*0c60*/  LDG.E.128.CONSTANT R16, desc[UR14][R28.64+0x20] ;  /* 0x0000200e1c107981 */ /* 0x000f22000c1e9d00 */
[----:B------:R-:W-:Y:S01]  /*0c70*/  LOP3.LUT R22, R3, 0x1, RZ, 0xc0, !PT ;  /* 0x0000000103167812 */ /* 0x000fe200078ec0ff */
[----:B------:R-:W-:Y:S01]  /*0c80*/  IMAD.MOV.U32 R23, RZ, RZ, 0x3da8ff83 ;  /* 0x3da8ff83ff177424 */ /* 0x000fe200078e00ff */
[----:B------:R-:W-:Y:S01]  /*0c90*/  DMUL R26, R20, R20 ;  /* 0x00000014141a7228 */ /* 0x000fe20000000000 */
[----:B------:R-:W-:Y:S01]  /*0ca0*/  BSSY.RECONVERGENT B1, `(.L_x_16) ;  /* 0x0000017000017945 */ /* 0x000fe20003800200 */
[----:B------:R-:W-:Y:S01]  /*0cb0*/  ISETP.NE.U32.AND P0, PT, R22, 0x1, PT ;  /* 0x000000011600780c */ /* 0x000fe20003f05070 */
[----:B------:R-:W-:-:S03]  /*0cc0*/  IMAD.MOV.U32 R22, RZ, RZ, 0x20fd8164 ;  /* 0x20fd8164ff167424 */ /* 0x000fc600078e00ff */
[----:B------:R-:W-:Y:S02]  /*0cd0*/  FSEL R23, -R23, 0.11223486810922622681, !P0 ;  /* 0x3de5db6517177808 */ /* 0x000fe40004000100 */
[----:B------:R-:W-:-:S06]  /*0ce0*/  FSEL R22, R22, -8.06006814911005101289e+34, !P0 ;  /* 0xf9785eba16167808 */ /* 0x000fcc0004000000 */
[----:B--2---:R-:W-:-:S08]  /*0cf0*/  DFMA R8, R26, R22, R8 ;  /* 0x000000161a08722b */ /* 0x004fd00000000008 */
[----:B------:R-:W-:-:S08]  /*0d00*/  DFMA R8, R26, R8, R10 ;  /* 0x000000081a08722b */ /* 0x000fd0000000000a */
[----:B---3--:R-:W-:Y:S01]  /*0d10*/  DFMA R8, R26, R8, R12 ;  /* 0x000000081a08722b */ /* 0x008fe2000000000c */
[----:B------:R-:W-:-:S07]  /*0d20*/  MOV R12, 0xe10 ;  /* 0x00000e10000c7802 */ /* 0x000fce0000000f00 */
[----:B------:R-:W-:-:S08]  /*0d30*/  DFMA R8, R26, R8, R14 ;  /* 0x000000081a08722b */ /* 0x000fd0000000000e */
[----:B----4-:R-:W-:-:S08]  /*0d40*/  DFMA R8, R26, R8, R16 ;  /* 0x000000081a08722b */ /* 0x010fd00000000010 */
[----:B------:R-:W-:-:S08]  /*0d50*/  DFMA R8, R26, R8, R18 ;  /* 0x000000081a08722b */ /* 0x000fd00000000012 */
[----:B------:R-:W-:Y:S02]  /*0d60*/  DFMA R20, R8, R20, R20 ;  /* 0x000000140814722b */ /* 0x000fe40000000014 */
[----:B------:R-:W-:-:S10]  /*0d70*/  DFMA R8, R26, R8, 1 ;  /* 0x3ff000001a08742b */ /* 0x000fd40000000008 */
[----:B------:R-:W-:Y:S02]  /*0d80*/  FSEL R10, R8, R20, !P0 ;  /* 0x00000014080a7208 */ /* 0x000fe40004000000 */
[----:B------:R-:W-:Y:S02]  /*0d90*/  FSEL R11, R9, R21, !P0 ;  /* 0x00000015090b7208 */ /* 0x000fe40004000000 */
[----:B------:R-:W-:-:S04]  /*0da0*/  LOP3.LUT P0, RZ, R3, 0x2, RZ, 0xc0, !PT ;  /* 0x0000000203ff7812 */ /* 0x000fc8000780c0ff */
[----:B------:R-:W-:-:S10]  /*0db0*/  DADD R8, RZ, -R10 ;  /* 0x00000000ff087229 */ /* 0x000fd4000000080a */
[----:B------:R-:W-:Y:S02]  /*0dc0*/  FSEL R14, R10, R8, !P0 ;  /* 0x000000080a0e7208 */ /* 0x000fe40004000000 */
[----:B------:R-:W-:-:S06]  /*0dd0*/  FSEL R15, R11, R9, !P0 ;  /* 0x000000090b0f7208 */ /* 0x000fcc0004000000 */
[----:B------:R-:W-:-:S10]  /*0de0*/  DADD R10, -RZ, |R14| ;  /* 0x00000000ff0a7229 */ /* 0x000fd4000000050e */
[----:B------:R-:W-:-:S07]  /*0df0*/  IMAD.MOV.U32 R3, RZ, RZ, R11 ;  /* 0x000000ffff037224 */ /* 0x000fce00078e000b */
[----:B------:R-:W-:Y:S05]  /*0e00*/  CALL.REL.NOINC `($_ZN3cub18CUB_300001_SM_10006detail9transform16transform_kernelINS2_10policy_hubILb1EN4cuda3std3__45tupleIJN6thrust24THRUST_300001_SM_1000_NS6detail15normal_iteratorINSA_10device_ptrIdEEEEEEEE10policy1000El7NewthonIdESF_JPdEEEvT0_iT1_T2_DpNS2_10kernel_argIT3_EE$__internal_accurate_pow) ;  /* 0x0000003800287944 */ /* 0x000fea0003c00000 */
[----:B------:R-:W-:Y:S05]  /*0e10*/  BSYNC.RECONVERGENT B1 ;  /* 0x0000000000017941 */ /* 0x000fea0003800200 */
.L_x_16:
[C---:B------:R-:W-:Y:S01]  /*0e20*/  DADD R10, R14.reuse, 2 ;  /* 0x400000000e0a7429 */ /* 0x040fe20000000000 */
[----:B------:R-:W-:Y:S01]  /*0e30*/  BSSY.RECONVERGENT B1, `(.L_x_17) ;  /* 0x000000d000017945 */ /* 0x000fe20003800200 */
[----:B------:R-:W-:-:S08]  /*0e40*/  DSETP.NEU.AND P0, PT, R14, RZ, PT ;  /* 0x000000ff0e00722a */ /* 0x000fd00003f0d000 */
[----:B------:R-:W-:Y:S02]  /*0e50*/  LOP3.LUT R10, R11, 0x7ff00000, RZ, 0xc0, !PT ;  /* 0x7ff000000b0a7812 */ /* 0x000fe400078ec0ff */
[----:B------:R-:W-:Y:S02]  /*0e60*/  FSEL R11, R3, RZ, P0 ;  /* 0x000000ff030b7208 */ /* 0x000fe40000000000 */
[----:B------:R-:W-:Y:S02]  /*0e70*/  ISETP.NE.AND P1, PT, R10, 0x7ff00000, PT ;  /* 0x7ff000000a00780c */ /* 0x000fe40003f25270 */
[----:B------:R-:W-:-:S11]  /*0e80*/  FSEL R10, R8, RZ, P0 ;  /* 0x000000ff080a7208 */ /* 0x000fd60000000000 */
[----:B------:R-:W-:Y:S05]  /*0e90*/  @P1 BRA `(.L_x_18) ;  /* 0x0000000000181947 */ /* 0x000fea0003800000 */
[----:B------:R-:W-:-:S14]  /*0ea0*/  DSETP.NAN.AND P0, PT, R14, R14, PT ;  /* 0x0000000e0e00722a */ /* 0x000fdc0003f08000 */
[----:B------:R-:W-:Y:S01]  /*0eb0*/  @P0 DADD R10, R14, 2 ;  /* 0x400000000e0a0429 */ /* 0x000fe20000000000 */
[----:B------:R-:W-:Y:S10]  /*0ec0*/  @P0 BRA `(.L_x_18) ;  /* 0x00000000000c0947 */ /* 0x000ff40003800000 */
[----:B------:R-:W-:-:S14]  /*0ed0*/  DSETP.NEU.AND P0, PT, |R14|, +INF , PT ;  /* 0x7ff000000e00742a */ /* 0x000fdc0003f0d200 */
[----:B------:R-:W-:Y:S02]  /*0ee0*/  @!P0 IMAD.MOV.U32 R10, RZ, RZ, 0x0 ;  /* 0x00000000ff0a8424 */ /* 0x000fe400078e00ff */
[----:B------:R-:W-:-:S07]  /*0ef0*/  @!P0 IMAD.MOV.U32 R11, RZ, RZ, 0x7ff00000 ;  /* 0x7ff00000ff0b8424 */ /* 0x000fce00078e00ff */
.L_x_18:
[----:B------:R-:W-:Y:S05]  /*0f00*/  BSYNC.RECONVERGENT B1 ;  /* 0x0000000000017941 */ /* 0x000fea0003800200 */
.L_x_17:
[----:B------:R-:W0:Y:S01]  /*0f10*/  MUFU.RCP64H R9, R11 ;  /* 0x0000000b00097308 */ /* 0x000e220000001800 */
[----:B------:R-:W-:Y:S01]  /*0f20*/  IMAD.MOV.U32 R8, RZ, RZ, 0x1 ;  /* 0x00000001ff087424 */ /* 0x000fe200078e00ff */
[----:B------:R-:W-:Y:S01]  /*0f30*/  UMOV UR8, 0xe978d4fe ;  /* 0xe978d4fe00087882 */ /* 0x000fe20000000000 */
[----:B------:R-:W-:Y:S01]  /*0f40*/  UMOV UR9, 0x3ff43126 ;  /* 0x3ff4312600097882 */ /* 0x000fe20000000000 */
[----:B------:R-:W-:Y:S01]  /*0f50*/  BSSY.RECONVERGENT B1, `(.L_x_19) ;  /* 0x0000015000017945 */ /* 0x000fe20003800200 */
[----:B------:R-:W-:Y:S02]  /*0f60*/  DSETP.NEU.AND P4, PT, R14, 1, PT ;  /* 0x3ff000000e00742a */ /* 0x000fe40003f8d000 */
[----:B0-----:R-:W-:-:S08]  /*0f70*/  DFMA R12, R8, -R10, 1 ;  /* 0x3ff00000080c742b */ /* 0x001fd0000000080a */
[----:B------:R-:W-:-:S08]  /*0f80*/  DFMA R12, R12, R12, R12 ;  /* 0x0000000c0c0c722b */ /* 0x000fd0000000000c */
[----:B------:R-:W-:-:S08]  /*0f90*/  DFMA R12, R8, R12, R8 ;  /* 0x0000000c080c722b */ /* 0x000fd00000000008 */
[----:B------:R-:W-:-:S08]  /*0fa0*/  DFMA R8, R12, -R10, 1 ;  /* 0x3ff000000c08742b */ /* 0x000fd0000000080a */
[----:B------:R-:W-:-:S08]  /*0fb0*/  DFMA R8, R12, R8, R12 ;  /* 0x000000080c08722b */ /* 0x000fd0000000000c */
[----:B------:R-:W-:-:S08]  /*0fc0*/  DMUL R12, R8, UR8 ;  /* 0x00000008080c7c28 */ /* 0x000fd00008000000 */
[----:B------:R-:W-:-:S08]  /*0fd0*/  DFMA R16, R12, -R10, UR8 ;  /* 0x000000080c107e2b */ /* 0x000fd0000800080a */
[----:B------:R-:W-:-:S10]  /*0fe0*/  DFMA R8, R8, R16, R12 ;  /* 0x000000100808722b */ /* 0x000fd4000000000c */
[----:B------:R-:W-:-:S05]  /*0ff0*/  FFMA R3, RZ, R11, R9 ;  /* 0x0000000bff037223 */ /* 0x000fca0000000009 */
[----:B------:R-:W-:-:S13]  /*1000*/  FSETP.GT.AND P0, PT, |R3|, 1.469367938527859385e-39, PT ;  /* 0x001000000300780b */ /* 0x000fda0003f04200 */
[----:B------:R-:W-:Y:S05]  /*1010*/  @P0 BRA `(.L_x_20) ;  /* 0x0000000000200947 */ /* 0x000fea0003800000 */
[----:B------:R-:W-:Y:S01]  /*1020*/  IMAD.MOV.U32 R8, RZ, RZ, R10 ;  /* 0x000000ffff087224 */ /* 0x000fe200078e000a */
[----:B------:R-:W-:Y:S01]  /*1030*/  MOV R10, 0x1080 ;  /* 0x00001080000a7802 */ /* 0x000fe20000000f00 */
[----:B------:R-:W-:Y:S02]  /*1040*/  IMAD.MOV.U32 R9, RZ, RZ, R11 ;  /* 0x000000ffff097224 */ /* 0x000fe400078e000b */
[----:B------:R-:W-:Y:S02]  /*1050*/  IMAD.MOV.U32 R26, RZ, RZ, -0x16872b02 ;  /* 0xe978d4feff1a7424 */ /* 0x000fe400078e00ff */
[----:B------:R-:W-:-:S07]  /*1060*/  IMAD.MOV.U32 R27, RZ, RZ, 0x3ff43126 ;  /* 0x3ff43126ff1b7424 */ /* 0x000fce00078e00ff */
[----:B------:R-:W-:Y:S05]  /*1070*/  CALL.REL.NOINC `($__internal_0_$__cuda_sm20_div_rn_f64_full) ;  /* 0x0000003000247944 */ /* 0x000fea0003c00000 */
[----:B------:R-:W-:Y:S02]  /*1080*/  IMAD.MOV.U32 R8, RZ, RZ, R14 ;  /* 0x000000ffff087224 */ /* 0x000fe400078e000e */
[----:B------:R-:W-:-:S07]  /*1090*/  IMAD.MOV.U32 R9, RZ, RZ, R15 ;  /* 0x000000ffff097224 */ /* 0x000fce00078e000f */
.L_x_20:
[----:B------:R-:W-:Y:S05]  /*10a0*/  BSYNC.RECONVERGENT B1 ;  /* 0x0000000000017941 */ /* 0x000fea0003800200 */
.L_x_19:
[----:B------:R-:W-:Y:S01]  /*10b0*/  UMOV UR8, 0xd70a3d71 ;  /* 0xd70a3d7100087882 */ /* 0x000fe20000000000 */
[----:B------:R-:W-:Y:S01]  /*10c0*/  UMOV UR9, 0x3ffd70a3 ;  /* 0x3ffd70a300097882 */ /* 0x000fe20000000000 */
[----:B------:R-:W-:Y:S01]  /*10d0*/  BSSY.RECONVERGENT B1, `(.L_x_21) ;  /* 0x0000019000017945 */ /* 0x000fe20003800200 */
[----:B------:R-:W-:Y:S02]  /*10e0*/  DADD R8, R8, -UR8 ;  /* 0x8000000808087e29 */ /* 0x000fe40008000000 */
[----:B------:R-:W-:-:S08]  /*10f0*/  DFMA R26, R6, -UR8, R24 ;  /* 0x80000008061a7c2b */ /* 0x000fd00008000018 */
[----:B------:R-:W-:Y:S02]  /*1100*/  FSEL R11, R9, -1.7694998979568481445, P4 ;  /* 0xbfe27ef9090b7808 */ /* 0x000fe40002000000 */
[----:B------:R-:W-:Y:S01]  /*1110*/  FSEL R10, R8, -4.58286324881817600000e+16, P4 ;  /* 0xdb22d0e6080a7808 */ /* 0x000fe20002000000 */
[----:B------:R-:W-:Y:S01]  /*1120*/  IMAD.MOV.U32 R8, RZ, RZ, 0x1 ;  /* 0x00000001ff087424 */ /* 0x000fe200078e00ff */
[----:B------:R-:W0:Y:S01]  /*1130*/  MUFU.RCP64H R9, R11 ;  /* 0x0000000b00097308 */ /* 0x000e220000001800 */
[----:B------:R-:W-:-:S04]  /*1140*/  FSETP.GEU.AND P1, PT, |R27|, 6.5827683646048100446e-37, PT ;  /* 0x036000001b00780b */ /* 0x000fc80003f2e200 */
[----:B0-----:R-:W-:-:S08]  /*1150*/  DFMA R12, -R10, R8, 1 ;  /* 0x3ff000000a0c742b */ /* 0x001fd00000000108 */
[----:B------:R-:W-:-:S08]  /*1160*/  DFMA R12, R12, R12, R12 ;  /* 0x0000000c0c0c722b */ /* 0x000fd0000000000c */
[----:B------:R-:W-:-:S08]  /*1170*/  DFMA R12, R8, R12, R8 ;  /* 0x0000000c080c722b */ /* 0x000fd00000000008 */
[----:B------:R-:W-:-:S08]  /*1180*/  DFMA R8, -R10, R12, 1 ;  /* 0x3ff000000a08742b */ /* 0x000fd0000000010c */
[----:B------:R-:W-:-:S08]  /*1190*/  DFMA R8, R12, R8, R12 ;  /* 0x000000080c08722b */ /* 0x000fd0000000000c */
[----:B------:R-:W-:-:S08]  /*11a0*/  DMUL R12, R26, R8 ;  /* 0x000000081a0c7228 */ /* 0x000fd00000000000 */
[----:B------:R-:W-:-:S08]  /*11b0*/  DFMA R14, -R10, R12, R26 ;  /* 0x0000000c0a0e722b */ /* 0x000fd0000000011a */
[----:B------:R-:W-:-:S10]  /*11c0*/  DFMA R8, R8, R14, R12 ;  /* 0x0000000e0808722b */ /* 0x000fd4000000000c */
[----:B------:R-:W-:-:S05]  /*11d0*/  FFMA R3, RZ, R11, R9 ;  /* 0x0000000bff037223 */ /* 0x000fca0000000009 */
[----:B------:R-:W-:-:S13]  /*11e0*/  FSETP.GT.AND P0, PT, |R3|, 1.469367938527859385e-39, PT ;  /* 0x001000000300780b */ /* 0x000fda0003f04200 */
[----:B------:R-:W-:Y:S05]  /*11f0*/  @P0 BRA P1, `(.L_x_22) ;  /* 0x0000000000180947 */ /* 0x000fea0000800000 */
[----:B------:R-:W-:Y:S01]  /*1200*/  IMAD.MOV.U32 R8, RZ, RZ, R10 ;  /* 0x000000ffff087224 */ /* 0x000fe200078e000a */
[----:B------:R-:W-:Y:S01]  /*1210*/  MOV R10, 0x1240 ;  /* 0x00001240000a7802 */ /* 0x000fe20000000f00 */
[----:B------:R-:W-:-:S07]  /*1220*/  IMAD.MOV.U32 R9, RZ, RZ, R11 ;  /* 0x000000ffff097224 */ /* 0x000fce00078e000b */
[----:B------:R-:W-:Y:S05]  /*1230*/  CALL.REL.NOINC `($__internal_0_$__cuda_sm20_div_rn_f64_full) ;  /* 0x0000002c00b47944 */ /* 0x000fea0003c00000 */
[----:B------:R-:W-:Y:S02]  /*1240*/  IMAD.MOV.U32 R8, RZ, RZ, R14 ;  /* 0x000000ffff087224 */ /* 0x000fe400078e000e */
[----:B------:R-:W-:-:S07]  /*1250*/  IMAD.MOV.U32 R9, RZ, RZ, R15 ;  /* 0x000000ffff097224 */ /* 0x000fce00078e000f */
.L_x_22:
[----:B------:R-:W-:Y:S05]  /*1260*/  BSYNC.RECONVERGENT B1 ;  /* 0x0000000000017941 */ /* 0x000fea0003800200 */
.L_x_21:
[----:B------:R-:W-:Y:S01]  /*1270*/  UMOV UR8, 0xd2f1a9fc ;  /* 0xd2f1a9fc00087882 */ /* 0x000fe20000000000 */
[----:B------:R-:W-:Y:S01]  /*1280*/  UMOV UR9, 0x3f50624d ;  /* 0x3f50624d00097882 */ /* 0x000fe20000000000 */
[----:B------:R-:W-:Y:S01]  /*1290*/  BSSY.RECONVERGENT B3, `(.L_x_23) ;  /* 0x00000f2000037945 */ /* 0x000fe20003800200 */
[----:B------:R-:W-:-:S14]  /*12a0*/  DSETP.GE.AND P0, PT, |R8|, UR8, PT ;  /* 0x0000000808007e2a */ /* 0x000fdc000bf06200 */
[----:B------:R-:W-:Y:S05]  /*12b0*/  @!P0 BRA `(.L_x_24) ;  /* 0x0000000c00bc8947 */ /* 0x000fea0003800000 */
[----:B------:R-:W-:-:S07]  /*12c0*/  IMAD.MOV.U32 R20, RZ, RZ, 0x1 ;  /* 0x00000001ff147424 */ /* 0x000fce00078e00ff */
.L_x_42:
[----:B------:R-:W-:Y:S01]  /*12d0*/  UMOV UR8, 0xe978d4fe ;  /* 0xe978d4fe00087882 */ /* 0x000fe20000000000 */
[----:B------:R-:W-:Y:S01]  /*12e0*/  UMOV UR9, 0x3ff43126 ;  /* 0x3ff4312600097882 */ /* 0x000fe20000000000 */
[----:B------:R-:W-:Y:S01]  /*12f0*/  BSSY.RECONVERGENT B4, `(.L_x_25) ;  /* 0x000001e000047945 */ /* 0x000fe20003800200 */
[----:B------:R-:W-:-:S08]  /*1300*/  DMUL R26, R6, UR8 ;  /* 0x00000008061a7c28 */ /* 0x000fd00008000000 */
        /* <DEDUP_REMOVED lines=25> */
.L_x_28:
[----:B------:R-:W-:Y:S05]  /*14a0*/  BSYNC.RECONVERGENT B5 ;  /* 0x0000000000057941 */ /* 0x000fea0003800200 */
.L_x_27:
[----:B------:R-:W-:-:S04]  /*14b0*/  LOP3.LUT R8, R8, 0x1, RZ, 0xc0, !PT ;  /* 0x0000000108087812 */ /* 0x000fc800078ec0ff */
[----:B------:R-:W-:-:S13]  /*14c0*/  ISETP.NE.U32.AND P0, PT, R8, 0x1, PT ;  /* 0x000000010800780c */ /* 0x000fda0003f05070 */
.L_x_26:
[----:B------:R-:W-:Y:S05]  /*14d0*/  BSYNC.RECONVERGENT B4 ;  /* 0x0000000000047941 */ /* 0x000fea0003800200 */
.L_x_25:
        /* <DEDUP_REMOVED lines=61> */
.L_x_30:
[----:B------:R-:W-:Y:S05]  /*18b0*/  BSYNC.RECONVERGENT B1 ;  /* 0x0000000000017941 */ /* 0x000fea0003800200 */
.L_x_29:
        /* <DEDUP_REMOVED lines=26> */
.L_x_34:
[----:B------:R-:W-:Y:S05]  /*1a60*/  BSYNC.RECONVERGENT B5 ;  /* 0x0000000000057941 */ /* 0x000fea0003800200 */
.L_x_33:
[----:B------:R-:W-:-:S07]  /*1a70*/  VIADD R3, R8, 0x1 ;  /* 0x0000000108037836 */ /* 0x000fce0000000000 */
.L_x_32:
[----:B------:R-:W-:Y:S05]  /*1a80*/  BSYNC.RECONVERGENT B4 ;  /* 0x0000000000047941 */ /* 0x000fea0003800200 */
.L_x_31:
        /* <DEDUP_REMOVED lines=14> */
[----:B------:R-:W-:Y:S02]  /*1b70*/  FSEL R26, R26, -8.06006814911005101289e+34, !P0 ;  /* 0xf9785eba1a1a7808 */ /* 0x000fe40004000000 */
[----:B------:R-:W-:-:S06]  /*1b80*/  FSEL R27, -R21, 0.11223486810922622681, !P0 ;  /* 0x3de5db65151b7808 */ /* 0x000fcc0004000100 */
        /* <DEDUP_REMOVED lines=19> */
.L_x_35:
        /* <DEDUP_REMOVED lines=14> */
.L_x_37:
[----:B------:R-:W-:Y:S05]  /*1da0*/  BSYNC.RECONVERGENT B1 ;  /* 0x0000000000017941 */ /* 0x000fea0003800200 */
.L_x_36:
        /* <DEDUP_REMOVED lines=25> */
.L_x_39:
[----:B------:R-:W-:Y:S05]  /*1f40*/  BSYNC.RECONVERGENT B1 ;  /* 0x0000000000017941 */ /* 0x000fea0003800200 */
.L_x_38:
        /* <DEDUP_REMOVED lines=27> */
.L_x_41:
[----:B------:R-:W-:Y:S05]  /*2100*/  BSYNC.RECONVERGENT B1 ;  /* 0x0000000000017941 */ /* 0x000fea0003800200 */
.L_x_40:
[C---:B------:R-:W-:Y:S01]  /*2110*/  DADD R6, -R8.reuse, R6 ;  /* 0x0000000008067229 */ /* 0x040fe20000000106 */
[----:B------:R-:W-:Y:S01]  /*2120*/  UMOV UR8, 0xd2f1a9fc ;  /* 0xd2f1a9fc00087882 */ /* 0x000fe20000000000 */
[----:B------:R-:W-:Y:S01]  /*2130*/  UMOV UR9, 0x3f50624d ;  /* 0x3f50624d00097882 */ /* 0x000fe20000000000 */
[C---:B------:R-:W-:Y:S01]  /*2140*/  ISETP.LT.U32.AND P1, PT, R20.reuse, 0x65, PT ;  /* 0x000000651400780c */ /* 0x040fe20003f21070 */
[----:B------:R-:W-:Y:S01]  /*2150*/  DSETP.GE.AND P0, PT, |R8|, UR8, PT ;  /* 0x0000000808007e2a */ /* 0x000fe2000bf06200 */
[----:B------:R-:W-:Y:S02]  /*2160*/  VIADD R3, R20, 0x1 ;  /* 0x0000000114037836 */ /* 0x000fe40000000000 */
[----:B------:R0:W-:Y:S11]  /*2170*/  STG.E.64 desc[UR14][R4.64], R6 ;  /* 0x0000000604007986 */ /* 0x0001f6000c101b0e */
[----:B------:R-:W-:-:S04]  /*2180*/  @!P0 IMAD.MOV R3, RZ, RZ, R20 ;  /* 0x000000ffff038224 */ /* 0x000fc800078e0214 */
[----:B------:R-:W-:Y:S01]  /*2190*/  IMAD.MOV.U32 R20, RZ, RZ, R3 ;  /* 0x000000ffff147224 */ /* 0x000fe200078e0003 */
[----:B0-----:R-:W-:Y:S06]  /*21a0*/  @P0 BRA P1, `(.L_x_42) ;  /* 0xfffffff000480947 */ /* 0x001fec000083ffff */
.L_x_24:
[----:B------:R-:W-:Y:S05]  /*21b0*/  BSYNC.RECONVERGENT B3 ;  /* 0x0000000000037941 */ /* 0x000fea0003800200 */
.L_x_23:
[----:B------:R-:W-:-:S04]  /*21c0*/  IMAD.MOV.U32 R5, RZ, RZ, 0x8 ;  /* 0x00000008ff057424 */ /* 0x000fc800078e00ff */
[----:B------:R-:W-:-:S05]  /*21d0*/  IMAD.WIDE R4, R0, R5, UR6 ;  /* 0x0000000600047e25 */ /* 0x000fca000f8e0205 */
[----:B------:R0:W-:Y:S02]  /*21e0*/  STG.E.64 desc[UR14][R4.64], R6 ;  /* 0x0000000604007986 */ /* 0x0001e4000c101b0e */
.L_x_5:
[----:B------:R-:W-:Y:S05]  /*21f0*/  BSYNC.RECONVERGENT B0 ;  /* 0x0000000000007941 */ /* 0x000fea0003800200 */
.L_x_4:
[----:B------:R-:W-:Y:S05]  /*2200*/  BRA.U UP0, `(.L_x_43) ;  /* 0xffffffe100347547 */ /* 0x000fea000b83ffff */
[----:B------:R-:W-:Y:S05]  /*2210*/  EXIT ;  /* 0x000000000000794d */ /* 0x000fea0003800000 */
.L_x_3:
[----:B------:R-:W-:-:S06]  /*2220*/  UISETP.GE.AND UP0, UPT, UR16, 0x1, UPT ;  /* 0x000000011000788c */ /* 0x000fcc000bf06270 */
[----:B------:R-:W-:-:S13]  /*2230*/  PLOP3.LUT P0, PT, PT, PT, UP0, 0x80, 0x8 ;  /* 0x000000000008781c */ /* 0x000fda0003f0f008 */
[----:B------:R-:W-:Y:S05]  /*2240*/  @!P0 EXIT ;  /* 0x000000000000894d */ /* 0x000fea0003800000 */
[----:B------:R-:W-:-:S05]  /*2250*/  UMOV UR4, URZ ;  /* 0x000000ff00047c82 */ /* 0x000fca0008000000 */
.L_x_81:
[----:B------:R-:W0:Y:S01]  /*2260*/  LDCU.64 UR10, c[0x0][0x3a0] ;  /* 0x00007400ff0a77ac */ /* 0x000e220008000a00 */
[----:B------:R-:W-:-:S04]  /*2270*/  IMAD.U32 R3, RZ, RZ, UR4 ;  /* 0x00000004ff037e24 */ /* 0x000fc8000f8e00ff */
[----:B------:R-:W-:Y:S01]  /*2280*/  IMAD R0, R3, 0x80, R2 ;  /* 0x0000008003007824 */ /* 0x000fe200078e0202 */
[----:B0-----:R-:W-:-:S04]  /*2290*/  UIADD3 UR5, UP0, UPT, UR12, UR10, URZ ;  /* 0x0000000a0c057290 */ /* 0x001fc8000ff1e0ff */
[----:B------:R-:W-:Y:S02]  /*22a0*/  UIADD3.X UR9, UPT, UPT, UR8, UR11, URZ, UP0, !UPT ;  /* 0x0000000b08097290 */ /* 0x000fe400087fe4ff */
[----:B------:R-:W-:-:S04]  /*22b0*/  IMAD.U32 R4, RZ, RZ, UR5 ;  /* 0x00000005ff047e24 */ /* 0x000fc8000f8e00ff */
        /* <DEDUP_REMOVED lines=32> */
.L_x_47:
[----:B------:R-:W-:Y:S05]  /*24c0*/  BSYNC.RECONVERGENT B3 ;  /* 0x0000000000037941 */ /* 0x000fea0003800200 */
.L_x_46:
[----:B------:R-:W-:-:S04]  /*24d0*/  LOP3.LUT R8, R8, 0x1, RZ, 0xc0, !PT ;  /* 0x0000000108087812 */ /* 0x000fc800078ec0ff */
[----:B------:R-:W-:-:S13]  /*24e0*/  ISETP.NE.U32.AND P0, PT, R8, 0x1, PT ;  /* 0x000000010800780c */ /* 0x000fda0003f05070 */
.L_x_45:
[----:B------:R-:W-:Y:S05]  /*24f0*/  BSYNC.RECONVERGENT B0 ;  /* 0x0000000000007941 */ /* 0x000fea0003800200 */
.L_x_44:
        /* <DEDUP_REMOVED lines=61> */
.L_x_49:
[----:B------:R-:W-:Y:S05]  /*28d0*/  BSYNC.RECONVERGENT B0 ;  /* 0x0000000000007941 */ /* 0x000fea0003800200 */
.L_x_48:
        /* <DEDUP_REMOVED lines=26> */
.L_x_53:
[----:B------:R-:W-:Y:S05]  /*2a80*/  BSYNC.RECONVERGENT B3 ;  /* 0x0000000000037941 */ /* 0x000fea0003800200 */
.L_x_52:
[----:B------:R-:W-:-:S07]  /*2a90*/  VIADD R3, R8, 0x1 ;  /* 0x0000000108037836 */ /* 0x000fce0000000000 */
.L_x_51:
[----:B------:R-:W-:Y:S05]  /*2aa0*/  BSYNC.RECONVERGENT B0 ;  /* 0x0000000000007941 */ /* 0x000fea0003800200 */
.L_x_50:
        /* <DEDUP_REMOVED lines=35> */
.L_x_54:
        /* <DEDUP_REMOVED lines=14> */
.L_x_56:
[----:B------:R-:W-:Y:S05]  /*2dc0*/  BSYNC.RECONVERGENT B0 ;  /* 0x0000000000007941 */ /* 0x000fea0003800200 */
.L_x_55:
        /* <DEDUP_REMOVED lines=25> */
.L_x_58:
[----:B------:R-:W-:Y:S05]  /*2f60*/  BSYNC.RECONVERGENT B0 ;  /* 0x0000000000007941 */ /* 0x000fea0003800200 */
.L_x_57:
        /* <DEDUP_REMOVED lines=27> */
.L_x_60:
[----:B------:R-:W-:Y:S05]  /*3120*/  BSYNC.RECONVERGENT B0 ;  /* 0x0000000000007941 */ /* 0x000fea0003800200 */
.L_x_59:
[----:B------:R-:W-:Y:S01]  /*3130*/  UMOV UR16, 0xd2f1a9fc ;  /* 0xd2f1a9fc00107882 */ /* 0x000fe20000000000 */
[----:B------:R-:W-:Y:S01]  /*3140*/  UMOV UR17, 0x3f50624d ;  /* 0x3f50624d00117882 */ /* 0x000fe20000000000 */
[----:B------:R-:W0:Y:S01]  /*3150*/  LDCU.64 UR10, c[0x4][0x160] ;  /* 0x01002c00ff0a77ac */ /* 0x000e220008000a00 */
[----:B------:R-:W-:Y:S01]  /*3160*/  DSETP.GE.AND P0, PT, |R8|, UR16, PT ;  /* 0x0000001008007e2a */ /* 0x000fe2000bf06200 */
[----:B------:R-:W-:-:S13]  /*3170*/  BSSY.RECONVERGENT B0, `(.L_x_61) ;  /* 0x00000ef000007945 */ /* 0x000fda0003800200 */
[----:B------:R-:W-:Y:S05]  /*3180*/  @!P0 BRA `(.L_x_62) ;  /* 0x0000000c00b48947 */ /* 0x000fea0003800000 */
[----:B------:R-:W-:-:S07]  /*3190*/  IMAD.MOV.U32 R20, RZ, RZ, 0x1 ;  /* 0x00000001ff147424 */ /* 0x000fce00078e00ff */
.L_x_80:
        /* <DEDUP_REMOVED lines=15> */
[----:B------:R-:W1:Y:S08]  /*3290*/  F2I.F64 R8, R8 ;  /* 0x0000000800087311 */ /* 0x000e700000301100 */
[----:B-1----:R-:W1:Y:S02]  /*32a0*/  I2F.F64 R10, R8 ;  /* 0x00000008000a7312 */ /* 0x002e640000201c00 */
[----:B-1----:R-:W-:Y:S01]  /*32b0*/  DFMA R12, R10, -UR16, R26 ;  /* 0x800000100a0c7c2b */ /* 0x002fe2000800001a */
        /* <DEDUP_REMOVED lines=10> */
[----:B0-----:R-:W-:Y:S05]  /*3360*/  CALL.REL.NOINC `($_ZN3cub18CUB_300001_SM_10006detail9transform16transform_kernelINS2_10policy_hubILb1EN4cuda3std3__45tupleIJN6thrust24THRUST_300001_SM_1000_NS6detail15normal_iteratorINSA_10device_ptrIdEEEEEEEE10policy1000El7NewthonIdESF_JPdEEEvT0_iT1_T2_DpNS2_10kernel_argIT3_EE$__internal_trig_reduction_slowpathd) ;  /* 0x0000001c00747944 */ /* 0x001fea0003c00000 */
.L_x_66:
[----:B0-----:R-:W-:Y:S05]  /*3370*/  BSYNC.RECONVERGENT B4 ;  /* 0x0000000000047941 */ /* 0x001fea0003800200 */
.L_x_65:
[----:B------:R-:W-:-:S04]  /*3380*/  LOP3.LUT R8, R8, 0x1, RZ, 0xc0, !PT ;  /* 0x0000000108087812 */ /* 0x000fc800078ec0ff */
[----:B------:R-:W-:-:S13]  /*3390*/  ISETP.NE.U32.AND P0, PT, R8, 0x1, PT ;  /* 0x000000010800780c */ /* 0x000fda0003f05070 */
.L_x_64:
[----:B0-----:R-:W-:Y:S05]  /*33a0*/  BSYNC.RECONVERGENT B3 ;  /* 0x0000000000037941 */ /* 0x001fea0003800200 */
.L_x_63:
[----:B------:R-:W-:Y:S01]  /*33b0*/  DMUL R8, R10, R10 ;  /* 0x0000000a0a087228 */ /* 0x000fe20000000000 */
[----:B------:R-:W-:Y:S01]  /*33c0*/  IMAD.MOV.U32 R12, RZ, RZ, 0x5b27ebb1 ;  /* 0x5b27ebb1ff0c7424 */ /* 0x000fe200078e00ff */
[----:B------:R-:W-:Y:S01]  /*33d0*/  UMOV UR16, 0x2799bcb9 ;  /* 0x2799bcb900107882 */ /* 0x000fe20000000000 */
[----:B------:R-:W-:Y:S01]  /*33e0*/  IMAD.MOV.U32 R13, RZ, RZ, 0x3ef9757c ;  /* 0x3ef9757cff0d7424 */ /* 0x000fe200078e00ff */
[----:B------:R-:W-:Y:S01]  /*33f0*/  UMOV UR17, 0x3ee48dac ;  /* 0x3ee48dac00117882 */ /* 0x000fe20000000000 */
[----:B------:R-:W-:Y:S01]  /*3400*/  BSSY.RECONVERGENT B1, `(.L_x_67) ;  /* 0x0000037000017945 */ /* 0x000fe20003800200 */
[----:B------:R-:W-:-:S03]  /*3410*/  @!P2 DMUL R22, RZ, R26 ;  /* 0x0000001aff16a228 */ /* 0x000fc60000000000 */
[----:B------:R-:W-:Y:S01]  /*3420*/  DFMA R12, R8, UR16, -R12 ;  /* 0x00000010080c7c2b */ /* 0x000fe2000800080c */
[----:B------:R-:W-:Y:S01]  /*3430*/  UMOV UR16, 0xfd91e04 ;  /* 0x0fd91e0400107882 */ /* 0x000fe20000000000 */
[----:B------:R-:W-:-:S06]  /*3440*/  UMOV UR17, 0x3f0980e9 ;  /* 0x3f0980e900117882 */ /* 0x000fcc0000000000 */
[----:B------:R-:W-:Y:S01]  /*3450*/  DFMA R12, R8, R12, UR16 ;  /* 0x00000010080c7e2b */ /* 0x000fe2000800000c */
[----:B------:R-:W-:Y:S01]  /*3460*/  UMOV UR16, 0x417d7e1d ;  /* 0x417d7e1d00107882 */ /* 0x000fe20000000000 */
[----:B------:R-:W-:-:S06]  /*3470*/  UMOV UR17, 0x3efae2b0 ;  /* 0x3efae2b000117882 */ /* 0x000fcc0000000000 */
        /* <DEDUP_REMOVED lines=47> */
.L_x_68:
[----:B------:R-:W-:Y:S05]  /*3770*/  BSYNC.RECONVERGENT B1 ;  /* 0x0000000000017941 */ /* 0x000fea0003800200 */
.L_x_67:
        /* <DEDUP_REMOVED lines=26> */
.L_x_72:
[----:B------:R-:W-:Y:S05]  /*3920*/  BSYNC.RECONVERGENT B4 ;  /* 0x0000000000047941 */ /* 0x000fea0003800200 */
.L_x_71:
[----:B------:R-:W-:-:S07]  /*3930*/  VIADD R3, R8, 0x1 ;  /* 0x0000000108037836 */ /* 0x000fce0000000000 */
.L_x_70:
[----:B------:R-:W-:Y:S05]  /*3940*/  BSYNC.RECONVERGENT B3 ;  /* 0x0000000000037941 */ /* 0x000fea0003800200 */
.L_x_69:
[----:B------:R-:W-:-:S05]  /*3950*/  IMAD.SHL.U32 R8, R3, 0x40, RZ ;  /* 0x0000004003087824 */ /* 0x000fca00078e00ff */
[----:B------:R-:W-:-:S04]  /*3960*/  LOP3.LUT R8, R8, 0x40, RZ, 0xc0, !PT ;  /* 0x0000004008087812 */ /* 0x000fc800078ec0ff */
[----:B------:R-:W-:-:S05]  /*3970*/  IADD3 R30, P0, PT, R8, UR10, RZ ;  /* 0x0000000a081e7c10 */ /* 0x000fca000ff1e0ff */
        /* <DEDUP_REMOVED lines=31> */
.L_x_73:
        /* <DEDUP_REMOVED lines=14> */
.L_x_75:
[----:B------:R-:W-:Y:S05]  /*3c50*/  BSYNC.RECONVERGENT B1 ;  /* 0x0000000000017941 */ /* 0x000fea0003800200 */
.L_x_74:
        /* <DEDUP_REMOVED lines=25> */
.L_x_77:
[----:B------:R-:W-:Y:S05]  /*3df0*/  BSYNC.RECONVERGENT B1 ;  /* 0x0000000000017941 */ /* 0x000fea0003800200 */
.L_x_76:
        /* <DEDUP_REMOVED lines=27> */
.L_x_79:
[----:B------:R-:W-:Y:S05]  /*3fb0*/  BSYNC.RECONVERGENT B1 ;  /* 0x0000000000017941 */ /* 0x000fea0003800200 */
.L_x_78:
        /* <DEDUP_REMOVED lines=9> */
[----:B-1----:R-:W-:Y:S06]  /*4050*/  @P0 BRA P1, `(.L_x_80) ;  /* 0xfffffff000500947 */ /* 0x002fec000083ffff */
.L_x_62:
[----:B0-----:R-:W-:Y:S05]  /*4060*/  BSYNC.RECONVERGENT B0 ;  /* 0x0000000000007941 */ /* 0x001fea0003800200 */
.L_x_61:
[----:B------:R-:W0:Y:S01]  /*4070*/  LDCU UR9, c[0x0][0x388] ;  /* 0x00007100ff0977ac */ /* 0x000e220008000800 */
[----:B------:R-:W-:Y:S01]  /*4080*/  IMAD.MOV.U32 R5, RZ, RZ, 0x8 ;  /* 0x00000008ff057424 */ /* 0x000fe200078e00ff */
[----:B------:R-:W-:-:S03]  /*4090*/  UIADD3 UR5, UPT, UPT, UR4, 0x1, URZ ;  /* 0x0000000104057890 */ /* 0x000fc6000fffe0ff */
[----:B------:R-:W-:-:S05]  /*40a0*/  IMAD.WIDE R4, R0, R5, UR6 ;  /* 0x0000000600047e25 */ /* 0x000fca000f8e0205 */
[----:B------:R1:W-:Y:S01]  /*40b0*/  STG.E.64 desc[UR14][R4.64], R6 ;  /* 0x0000000604007986 */ /* 0x0003e2000c101b0e */
[----:B0-----:R-:W-:-:S06]  /*40c0*/  UISETP.NE.AND UP0, UPT, UR5, UR9, UPT ;  /* 0x000000090500728c */ /* 0x001fcc000bf05270 */
[----:B------:R-:W-:-:S13]  /*40d0*/  PLOP3.LUT P0, PT, PT, PT, UP0, 0x80, 0x8 ;  /* 0x000000000008781c */ /* 0x000fda0003f0f008 */
[----:B-1----:R-:W-:Y:S05]  /*40e0*/  @!P0 EXIT ;  /* 0x000000000000894d */ /* 0x002fea0003800000 */
[----:B------:R-:W-:Y:S01]  /*40f0*/  UMOV UR4, UR5 ;  /* 0x0000000500047c82 */ /* 0x000fe20008000000 */
[----:B------:R-:W-:Y:S05]  /*4100*/  BRA `(.L_x_81) ;  /* 0xffffffe000547947 */ /* 0x000fea000383ffff */
        .weak           $__internal_0_$__cuda_sm20_div_rn_f64_full
        .type           $__internal_0_$__cuda_sm20_div_rn_f64_full,@function
        .size           $__internal_0_$__cuda_sm20_div_rn_f64_full,($_ZN3cub18CUB_300001_SM_10006detail9transform16transform_kernelINS2_10policy_hubILb1EN4cuda3std3__45tupleIJN6thrust24THRUST_300001_SM_1000_NS6detail15normal_iteratorINSA_10device_ptrIdEEEEEEEE10policy1000El7NewthonIdESF_JPdEEEvT0_iT1_T2_DpNS2_10kernel_argIT3_EE$__internal_accurate_pow - $__internal_0_$__cuda_sm20_div_rn_f64_full)
$__internal_0_$__cuda_sm20_div_rn_f64_full:
[C---:B------:R-:W-:Y:S01]  /*4110*/  FSETP.GEU.AND P0, PT, |R9|.reuse, 1.469367938527859385e-39, PT ;  /* 0x001000000900780b */ /* 0x040fe20003f0e200 */
[----:B------:R-:W-:Y:S01]  /*4120*/  IMAD.MOV.U32 R22, RZ, RZ, 0x1 ;  /* 0x00000001ff167424 */ /* 0x000fe200078e00ff */
[----:B------:R-:W-:Y:S01]  /*4130*/  LOP3.LUT R16, R9, 0x800fffff, RZ, 0xc0, !PT ;  /* 0x800fffff09107812 */ /* 0x000fe200078ec0ff */
[----:B------:R-:W-:Y:S01]  /*4140*/  IMAD.MOV.U32 R11, RZ, RZ, 0x1ca00000 ;  /* 0x1ca00000ff0b7424 */ /* 0x000fe200078e00ff */
[C---:B------:R-:W-:Y:S01]  /*4150*/  FSETP.GEU.AND P1, PT, |R27|.reuse, 1.469367938527859385e-39, PT ;  /* 0x001000001b00780b */ /* 0x040fe20003f2e200 */
[----:B------:R-:W-:Y:S01]  /*4160*/  BSSY.RECONVERGENT B2, `(.L_x_82) ;  /* 0x0000052000027945 */ /* 0x000fe20003800200 */
[----:B------:R-:W-:Y:S01]  /*4170*/  LOP3.LUT R17, R16, 0x3ff00000, RZ, 0xfc, !PT ;  /* 0x3ff0000010117812 */ /* 0x000fe200078efcff */
[----:B------:R-:W-:Y:S01]  /*4180*/  IMAD.MOV.U32 R16, RZ, RZ, R8 ;  /* 0x000000ffff107224 */ /* 0x000fe200078e0008 */
[----:B------:R-:W-:Y:S02]  /*4190*/  LOP3.LUT R3, R27, 0x7ff00000, RZ, 0xc0, !PT ;  /* 0x7ff000001b037812 */ /* 0x000fe400078ec0ff */
[----:B------:R-:W-:-:S03]  /*41a0*/  LOP3.LUT R12, R9, 0x7ff00000, RZ, 0xc0, !PT ;  /* 0x7ff00000090c7812 */ /* 0x000fc600078ec0ff */
[----:B------:R-:W-:Y:S01]  /*41b0*/  @!P0 DMUL R16, R8, 8.98846567431157953865e+307 ;  /* 0x7fe0000008108828 */ /* 0x000fe20000000000 */
[----:B------:R-:W-:-:S03]  /*41c0*/  ISETP.GE.U32.AND P3, PT, R3, R12, PT ;  /* 0x0000000c0300720c */ /* 0x000fc60003f66070 */
[----:B------:R-:W-:Y:S02]  /*41d0*/  @!P1 LOP3.LUT R14, R9, 0x7ff00000, RZ, 0xc0, !PT ;  /* 0x7ff00000090e9812 */ /* 0x000fe400078ec0ff */
[----:B------:R-:W0:Y:S01]  /*41e0*/  MUFU.RCP64H R23, R17 ;  /* 0x0000001100177308 */ /* 0x000e220000001800 */
[----:B------:R-:W-:Y:S02]  /*41f0*/  SEL R13, R11, 0x63400000, !P3 ;  /* 0x634000000b0d7807 */ /* 0x000fe40005800000 */
[----:B------:R-:W-:Y:S02]  /*4200*/  @!P1 ISETP.GE.U32.AND P2, PT, R3, R14, PT ;  /* 0x0000000e0300920c */ /* 0x000fe40003f46070 */
[----:B------:R-:W-:Y:S02]  /*4210*/  @!P0 LOP3.LUT R12, R17, 0x7ff00000, RZ, 0xc0, !PT ;  /* 0x7ff00000110c8812 */ /* 0x000fe400078ec0ff */
[----:B------:R-:W-:-:S04]  /*4220*/  @!P1 SEL R14, R11, 0x63400000, !P2 ;  /* 0x634000000b0e9807 */ /* 0x000fc80005000000 */
[----:B------:R-:W-:-:S04]  /*4230*/  @!P1 LOP3.LUT R14, R14, 0x80000000, R27, 0xf8, !PT ;  /* 0x800000000e0e9812 */ /* 0x000fc800078ef81b */
[----:B------:R-:W-:Y:S01]  /*4240*/  @!P1 LOP3.LUT R15, R14, 0x100000, RZ, 0xfc, !PT ;  /* 0x001000000e0f9812 */ /* 0x000fe200078efcff */
[----:B------:R-:W-:Y:S01]  /*4250*/  @!P1 IMAD.MOV.U32 R14, RZ, RZ, RZ ;  /* 0x000000ffff0e9224 */ /* 0x000fe200078e00ff */
[----:B0-----:R-:W-:-:S08]  /*4260*/  DFMA R18, R22, -R16, 1 ;  /* 0x3ff000001612742b */ /* 0x001fd00000000810 */
[----:B------:R-:W-:-:S08]  /*4270*/  DFMA R18, R18, R18, R18 ;  /* 0x000000121212722b */ /* 0x000fd00000000012 */
[----:B------:R-:W-:Y:S01]  /*4280*/  DFMA R22, R22, R18, R22 ;  /* 0x000000121616722b */ /* 0x000fe20000000016 */
[----:B------:R-:W-:Y:S01]  /*4290*/  LOP3.LUT R19, R13, 0x800fffff, R27, 0xf8, !PT ;  /* 0x800fffff0d137812 */ /* 0x000fe200078ef81b */
[----:B------:R-:W-:Y:S02]  /*42a0*/  IMAD.MOV.U32 R18, RZ, RZ, R26 ;  /* 0x000000ffff127224 */ /* 0x000fe400078e001a */
[----:B------:R-:W-:-:S04]  /*42b0*/  IMAD.MOV.U32 R13, RZ, RZ, R3 ;  /* 0x000000ffff0d7224 */ /* 0x000fc800078e0003 */
[----:B------:R-:W-:Y:S02]  /*42c0*/  DFMA R28, R22, -R16, 1 ;  /* 0x3ff00000161c742b */ /* 0x000fe40000000810 */
[----:B------:R-:W-:-:S06]  /*42d0*/  @!P1 DFMA R18, R18, 2, -R14 ;  /* 0x400000001212982b */ /* 0x000fcc000000080e */
[----:B------:R-:W-:-:S04]  /*42e0*/  DFMA R28, R22, R28, R22 ;  /* 0x0000001c161c722b */ /* 0x000fc80000000016 */
[----:B------:R-:W-:-:S04]  /*42f0*/  @!P1 LOP3.LUT R13, R19, 0x7ff00000, RZ, 0xc0, !PT ;  /* 0x7ff00000130d9812 */ /* 0x000fc800078ec0ff */
[----:B------:R-:W-:-:S08]  /*4300*/  DMUL R14, R28, R18 ;  /* 0x000000121c0e7228 */ /* 0x000fd00000000000 */
[----:B------:R-:W-:-:S08]  /*4310*/  DFMA R22, R14, -R16, R18 ;  /* 0x800000100e16722b */ /* 0x000fd00000000012 */
[----:B------:R-:W-:Y:S01]  /*4320*/  DFMA R22, R28, R22, R14 ;  /* 0x000000161c16722b */ /* 0x000fe2000000000e */
[----:B------:R-:W-:-:S05]  /*4330*/  VIADD R14, R13, 0xffffffff ;  /* 0xffffffff0d0e7836 */ /* 0x000fca0000000000 */
[----:B------:R-:W-:Y:S01]  /*4340*/  ISETP.GT.U32.AND P0, PT, R14, 0x7feffffe, PT ;  /* 0x7feffffe0e00780c */ /* 0x000fe20003f04070 */
[----:B------:R-:W-:-:S05]  /*4350*/  VIADD R14, R12, 0xffffffff ;  /* 0xffffffff0c0e7836 */ /* 0x000fca0000000000 */
[----:B------:R-:W-:-:S13]  /*4360*/  ISETP.GT.U32.OR P0, PT, R14, 0x7feffffe, P0 ;  /* 0x7feffffe0e00780c */ /* 0x000fda0000704470 */
[----:B------:R-:W-:Y:S05]  /*4370*/  @P0 BRA `(.L_x_83) ;  /* 0x00000000006c0947 */ /* 0x000fea0003800000 */
[----:B------:R-:W-:Y:S01]  /*4380*/  LOP3.LUT R12, R9, 0x7ff00000, RZ, 0xc0, !PT ;  /* 0x7ff00000090c7812 */ /* 0x000fe200078ec0ff */
[----:B------:R-:W-:-:S03]  /*4390*/  IMAD.MOV.U32 R26, RZ, RZ, RZ ;  /* 0x000000ffff1a7224 */ /* 0x000fc600078e00ff */
[CC--:B------:R-:W-:Y:S02]  /*43a0*/  VIADDMNMX R13, R3.reuse, -R12.reuse, 0xb9600000, !PT ;  /* 0xb9600000030d7446 */ /* 0x0c0fe4000780090c */
[----:B------:R-:W-:Y:S02]  /*43b0*/  ISETP.GE.U32.AND P0, PT, R3, R12, PT ;  /* 0x0000000c0300720c */ /* 0x000fe40003f06070 */
[----:B------:R-:W-:Y:S02]  /*43c0*/  VIMNMX R13, PT, PT, R13, 0x46a00000, PT ;  /* 0x46a000000d0d7848 */ /* 0x000fe40003fe0100 */
[----:B------:R-:W-:-:S05]  /*43d0*/  SEL R12, R11, 0x63400000, !P0 ;  /* 0x634000000b0c7807 */ /* 0x000fca0004000000 */
[----:B------:R-:W-:-:S04]  /*43e0*/  IMAD.IADD R12, R13, 0x1, -R12 ;  /* 0x000000010d0c7824 */ /* 0x000fc800078e0a0c */
[----:B------:R-:W-:-:S06]  /*43f0*/  VIADD R27, R12, 0x7fe00000 ;  /* 0x7fe000000c1b7836 */ /* 0x000fcc0000000000 */
[----:B------:R-:W-:-:S10]  /*4400*/  DMUL R14, R22, R26 ;  /* 0x0000001a160e7228 */ /* 0x000fd40000000000 */
[----:B------:R-:W-:-:S13]  /*4410*/  FSETP.GTU.AND P0, PT, |R15|, 1.469367938527859385e-39, PT ;  /* 0x001000000f00780b */ /* 0x000fda0003f0c200 */
[----:B------:R-:W-:Y:S05]  /*4420*/  @P0 BRA `(.L_x_84) ;  /* 0x0000000000940947 */ /* 0x000fea0003800000 */
[----:B------:R-:W-:Y:S01]  /*4430*/  DFMA R16, R22, -R16, R18 ;  /* 0x800000101610722b */ /* 0x000fe20000000012 */
[----:B------:R-:W-:-:S09]  /*4440*/  IMAD.MOV.U32 R26, RZ, RZ, RZ ;  /* 0x000000ffff1a7224 */ /* 0x000fd200078e00ff */
[C---:B------:R-:W-:Y:S02]  /*4450*/  FSETP.NEU.AND P0, PT, R17.reuse, RZ, PT ;  /* 0x000000ff1100720b */ /* 0x040fe40003f0d000 */
[----:B------:R-:W-:-:S04]  /*4460*/  LOP3.LUT R8, R17, 0x80000000, R9, 0x48, !PT ;  /* 0x8000000011087812 */ /* 0x000fc800078e4809 */
[----:B------:R-:W-:-:S07]  /*4470*/  LOP3.LUT R27, R8, R27, RZ, 0xfc, !PT ;  /* 0x0000001b081b7212 */ /* 0x000fce00078efcff */
[----:B------:R-:W-:Y:S05]  /*4480*/  @!P0 BRA `(.L_x_84) ;  /* 0x00000000007c8947 */ /* 0x000fea0003800000 */
[----:B------:R-:W-:Y:S01]  /*4490*/  IMAD.MOV R17, RZ, RZ, -R12 ;  /* 0x000000ffff117224 */ /* 0x000fe200078e0a0c */
[----:B------:R-:W-:Y:S01]  /*44a0*/  IADD3 R3, PT, PT, -R12, -0x43300000, RZ ;  /* 0xbcd000000c037810 */ /* 0x000fe20007ffe1ff */
[----:B------:R-:W-:-:S06]  /*44b0*/  IMAD.MOV.U32 R16, RZ, RZ, RZ ;  /* 0x000000ffff107224 */ /* 0x000fcc00078e00ff */
[----:B------:R-:W-:Y:S02]  /*44c0*/  DFMA R16, R14, -R16, R22 ;  /* 0x800000100e10722b */ /* 0x000fe40000000016 */
[----:B------:R-:W-:-:S08]  /*44d0*/  DMUL.RP R22, R22, R26 ;  /* 0x0000001a16167228 */ /* 0x000fd00000008000 */
[----:B------:R-:W-:Y:S02]  /*44e0*/  FSETP.NEU.AND P0, PT, |R17|, R3, PT ;  /* 0x000000031100720b */ /* 0x000fe40003f0d200 */
[----:B------:R-:W-:Y:S02]  /*44f0*/  LOP3.LUT R3, R23, R8, RZ, 0x3c, !PT ;  /* 0x0000000817037212 */ /* 0x000fe400078e3cff */
[----:B------:R-:W-:Y:S02]  /*4500*/  FSEL R14, R22, R14, !P0 ;  /* 0x0000000e160e7208 */ /* 0x000fe40004000000 */
[----:B------:R-:W-:Y:S01]  /*4510*/  FSEL R15, R3, R15, !P0 ;  /* 0x0000000f030f7208 */ /* 0x000fe20004000000 */
[----:B------:R-:W-:Y:S06]  /*4520*/  BRA `(.L_x_84) ;  /* 0x0000000000547947 */ /* 0x000fec0003800000 */
.L_x_83:
[----:B------:R-:W-:-:S14]  /*4530*/  DSETP.NAN.AND P0, PT, R26, R26, PT ;  /* 0x0000001a1a00722a */ /* 0x000fdc0003f08000 */
[----:B------:R-:W-:Y:S05]  /*4540*/  @P0 BRA `(.L_x_85) ;  /* 0x0000000000440947 */ /* 0x000fea0003800000 */
[----:B------:R-:W-:-:S14]  /*4550*/  DSETP.NAN.AND P0, PT, R8, R8, PT ;  /* 0x000000080800722a */ /* 0x000fdc0003f08000 */
[----:B------:R-:W-:Y:S05]  /*4560*/  @P0 BRA `(.L_x_86) ;  /* 0x0000000000300947 */ /* 0x000fea0003800000 */
[----:B------:R-:W-:Y:S01]  /*4570*/  ISETP.NE.AND P0, PT, R13, R12, PT ;  /* 0x0000000c0d00720c */ /* 0x000fe20003f05270 */
[----:B------:R-:W-:Y:S02]  /*4580*/  IMAD.MOV.U32 R14, RZ, RZ, 0x0 ;  /* 0x00000000ff0e7424 */ /* 0x000fe400078e00ff */
[----:B------:R-:W-:-:S10]  /*4590*/  IMAD.MOV.U32 R15, RZ, RZ, -0x80000 ;  /* 0xfff80000ff0f7424 */ /* 0x000fd400078e00ff */
[----:B------:R-:W-:Y:S05]  /*45a0*/  @!P0 BRA `(.L_x_84) ;  /* 0x0000000000348947 */ /* 0x000fea0003800000 */
[----:B------:R-:W-:Y:S02]  /*45b0*/  ISETP.NE.AND P0, PT, R13, 0x7ff00000, PT ;  /* 0x7ff000000d00780c */ /* 0x000fe40003f05270 */
[----:B------:R-:W-:Y:S02]  /*45c0*/  LOP3.LUT R15, R27, 0x80000000, R9, 0x48, !PT ;  /* 0x800000001b0f7812 */ /* 0x000fe400078e4809 */
[----:B------:R-:W-:-:S13]  /*45d0*/  ISETP.EQ.OR P0, PT, R12, RZ, !P0 ;  /* 0x000000ff0c00720c */ /* 0x000fda0004702670 */
[----:B------:R-:W-:Y:S01]  /*45e0*/  @P0 LOP3.LUT R3, R15, 0x7ff00000, RZ, 0xfc, !PT ;  /* 0x7ff000000f030812 */ /* 0x000fe200078efcff */
[----:B------:R-:W-:Y:S02]  /*45f0*/  @!P0 IMAD.MOV.U32 R14, RZ, RZ, RZ ;  /* 0x000000ffff0e8224 */ /* 0x000fe400078e00ff */
[----:B------:R-:W-:Y:S02]  /*4600*/  @P0 IMAD.MOV.U32 R14, RZ, RZ, RZ ;  /* 0x000000ffff0e0224 */ /* 0x000fe400078e00ff */
[----:B------:R-:W-:Y:S01]  /*4610*/  @P0 IMAD.MOV.U32 R15, RZ, RZ, R3 ;  /* 0x000000ffff0f0224 */ /* 0x000fe200078e0003 */
[----:B------:R-:W-:Y:S06]  /*4620*/  BRA `(.L_x_84) ;  /* 0x0000000000147947 */ /* 0x000fec0003800000 */
.L_x_86:
[----:B------:R-:W-:Y:S01]  /*4630*/  LOP3.LUT R15, R9, 0x80000, RZ, 0xfc, !PT ;  /* 0x00080000090f7812 */ /* 0x000fe200078efcff */
[----:B------:R-:W-:Y:S01]  /*4640*/  IMAD.MOV.U32 R14, RZ, RZ, R8 ;  /* 0x000000ffff0e7224 */ /* 0x000fe200078e0008 */
[----:B------:R-:W-:Y:S06]  /*4650*/  BRA `(.L_x_84) ;  /* 0x0000000000087947 */ /* 0x000fec0003800000 */
.L_x_85:
[----:B------:R-:W-:Y:S01]  /*4660*/  LOP3.LUT R15, R27, 0x80000, RZ, 0xfc, !PT ;  /* 0x000800001b0f7812 */ /* 0x000fe200078efcff */
[----:B------:R-:W-:-:S07]  /*4670*/  IMAD.MOV.U32 R14, RZ, RZ, R26 ;  /* 0x000000ffff0e7224 */ /* 0x000fce00078e001a */
.L_x_84:
[----:B------:R-:W-:Y:S05]  /*4680*/  BSYNC.RECONVERGENT B2 ;  /* 0x0000000000027941 */ /* 0x000fea0003800200 */
.L_x_82:
[----:B------:R-:W-:-:S04]  /*4690*/  IMAD.MOV.U32 R11, RZ, RZ, 0x0 ;  /* 0x00000000ff0b7424 */ /* 0x000fc800078e00ff */
[----:B------:R-:W-:Y:S05]  /*46a0*/  RET.REL.NODEC R10 `(_ZN3cub18CUB_300001_SM_10006detail9transform16transform_kernelINS2_10policy_hubILb1EN4cuda3std3__45tupleIJN6thrust24THRUST_300001_SM_1000_NS6detail15normal_iteratorINSA_10device_ptrIdEEEEEEEE10policy1000El7NewthonIdESF_JPdEEEvT0_iT1_T2_DpNS2_10kernel_argIT3_EE) ;  /* 0xffffffb80a547950 */ /* 0x000fea0003c3ffff */
        .type           $_ZN3cub18CUB_300001_SM_10006detail9transform16transform_kernelINS2_10policy_hubILb1EN4cuda3std3__45tupleIJN6thrust24THRUST_300001_SM_1000_NS6detail15normal_iteratorINSA_10device_ptrIdEEEEEEEE10policy1000El7NewthonIdESF_JPdEEEvT0_iT1_T2_DpNS2_10kernel_argIT3_EE$__internal_accurate_pow,@function
        .size           $_ZN3cub18CUB_300001_SM_10006detail9transform16transform_kernelINS2_10policy_hubILb1EN4cuda3std3__45tupleIJN6thrust24THRUST_300001_SM_1000_NS6detail15normal_iteratorINSA_10device_ptrIdEEEEEEEE10policy1000El7NewthonIdESF_JPdEEEvT0_iT1_T2_DpNS2_10kernel_argIT3_EE$__internal_accurate_pow,($_ZN3cub18CUB_300001_SM_10006detail9transform16transform_kernelINS2_10policy_hubILb1EN4cuda3std3__45tupleIJN6thrust24THRUST_300001_SM_1000_NS6detail15normal_iteratorINSA_10device_ptrIdEEEEEEEE10policy1000El7NewthonIdESF_JPdEEEvT0_iT1_T2_DpNS2_10kernel_argIT3_EE$__internal_trig_reduction_slowpathd - $_ZN3cub18CUB_300001_SM_10006detail9transform16transform_kernelINS2_10policy_hubILb1EN4cuda3std3__45tupleIJN6thrust24THRUST_300001_SM_1000_NS6detail15normal_iteratorINSA_10device_ptrIdEEEEEEEE10policy1000El7NewthonIdESF_JPdEEEvT0_iT1_T2_DpNS2_10kernel_argIT3_EE$__internal_accurate_pow)
$_ZN3cub18CUB_300001_SM_10006detail9transform16transform_kernelINS2_10policy_hubILb1EN4cuda3std3__45tupleIJN6thrust24THRUST_300001_SM_1000_NS6detail15normal_iteratorINSA_10device_ptrIdEEEEEEEE10policy1000El7NewthonIdESF_JPdEEEvT0_iT1_T2_DpNS2_10kernel_argIT3_EE$__internal_accurate_pow:
[----:B------:R-:W-:Y:S01]  /*46b0*/  ISETP.GT.U32.AND P0, PT, R3, 0xfffff, PT ;  /* 0x000fffff0300780c */ /* 0x000fe20003f04070 */
[--C-:B------:R-:W-:Y:S01]  /*46c0*/  IMAD.MOV.U32 R11, RZ, RZ, R3.reuse ;  /* 0x000000ffff0b7224 */ /* 0x100fe200078e0003 */
[----:B------:R-:W-:Y:S01]  /*46d0*/  UMOV UR18, 0x7d2cafe2 ;  /* 0x7d2cafe200127882 */ /* 0x000fe20000000000 */
[----:B------:R-:W-:Y:S01]  /*46e0*/  UMOV UR19, 0x3eb0f5ff ;  /* 0x3eb0f5ff00137882 */ /* 0x000fe20000000000 */
[----:B------:R-:W-:Y:S01]  /*46f0*/  SHF.R.U32.HI R3, RZ, 0x14, R3 ;  /* 0x00000014ff037819 */ /* 0x000fe20000011603 */
[----:B------:R-:W-:Y:S01]  /*4700*/  UMOV UR20, 0x3b39803f ;  /* 0x3b39803f00147882 */ /* 0x000fe20000000000 */
[----:B------:R-:W-:-:S07]  /*4710*/  UMOV UR21, 0x3c7abc9e ;  /* 0x3c7abc9e00157882 */ /* 0x000fce0000000000 */
[----:B------:R-:W-:-:S10]  /*4720*/  @!P0 DMUL R8, R10, 1.80143985094819840000e+16 ;  /* 0x435000000a088828 */ /* 0x000fd40000000000 */
[----:B------:R-:W-:Y:S01]  /*4730*/  @!P0 IMAD.MOV.U32 R11, RZ, RZ, R9 ;  /* 0x000000ffff0b8224 */ /* 0x000fe200078e0009 */
[----:B------:R-:W-:Y:S01]  /*4740*/  @!P0 LEA.HI R3, R9, 0xffffffca, RZ, 0xc ;  /* 0xffffffca09038811 */ /* 0x000fe200078f60ff */
[----:B------:R-:W-:-:S03]  /*4750*/  @!P0 IMAD.MOV.U32 R10, RZ, RZ, R8 ;  /* 0x000000ffff0a8224 */ /* 0x000fc600078e0008 */
[----:B------:R-:W-:Y:S01]  /*4760*/  LOP3.LUT R11, R11, 0x800fffff, RZ, 0xc0, !PT ;  /* 0x800fffff0b0b7812 */ /* 0x000fe200078ec0ff */
[----:B------:R-:W-:Y:S02]  /*4770*/  IMAD.MOV.U32 R22, RZ, RZ, R10 ;  /* 0x000000ffff167224 */ /* 0x000fe400078e000a */
[----:B------:R-:W-:Y:S01]  /*4780*/  IMAD.MOV.U32 R10, RZ, RZ, RZ ;  /* 0x000000ffff0a7224 */ /* 0x000fe200078e00ff */
[----:B------:R-:W-:-:S04]  /*4790*/  LOP3.LUT R11, R11, 0x3ff00000, RZ, 0xfc, !PT ;  /* 0x3ff000000b0b7812 */ /* 0x000fc800078efcff */
[----:B------:R-:W-:Y:S01]  /*47a0*/  ISETP.GE.U32.AND P1, PT, R11, 0x3ff6a09f, PT ;  /* 0x3ff6a09f0b00780c */ /* 0x000fe20003f26070 */
[----:B------:R-:W-:-:S12]  /*47b0*/  IMAD.MOV.U32 R23, RZ, RZ, R11 ;  /* 0x000000ffff177224 */ /* 0x000fd800078e000b */
[----:B------:R-:W-:-:S04]  /*47c0*/  @P1 VIADD R8, R23, 0xfff00000 ;  /* 0xfff0000017081836 */ /* 0x000fc80000000000 */
[----:B------:R-:W-:-:S06]  /*47d0*/  @P1 IMAD.MOV.U32 R23, RZ, RZ, R8 ;  /* 0x000000ffff171224 */ /* 0x000fcc00078e0008 */
[C---:B------:R-:W-:Y:S02]  /*47e0*/  DADD R16, R22.reuse, 1 ;  /* 0x3ff0000016107429 */ /* 0x040fe40000000000 */
[----:B------:R-:W-:-:S04]  /*47f0*/  DADD R22, R22, -1 ;  /* 0xbff0000016167429 */ /* 0x000fc80000000000 */
[----:B------:R-:W0:Y:S02]  /*4800*/  MUFU.RCP64H R11, R17 ;  /* 0x00000011000b7308 */ /* 0x000e240000001800 */
[----:B0-----:R-:W-:-:S08]  /*4810*/  DFMA R18, -R16, R10, 1 ;  /* 0x3ff000001012742b */ /* 0x001fd0000000010a */
[----:B------:R-:W-:-:S08]  /*4820*/  DFMA R18, R18, R18, R18 ;  /* 0x000000121212722b */ /* 0x000fd00000000012 */
[----:B------:R-:W-:Y:S01]  /*4830*/  DFMA R18, R10, R18, R10 ;  /* 0x000000120a12722b */ /* 0x000fe2000000000a */
[----:B------:R-:W-:Y:S02]  /*4840*/  IMAD.MOV.U32 R10, RZ, RZ, 0x41ad3b5a ;  /* 0x41ad3b5aff0a7424 */ /* 0x000fe400078e00ff */
[----:B------:R-:W-:-:S05]  /*4850*/  IMAD.MOV.U32 R11, RZ, RZ, 0x3ed0f5d2 ;  /* 0x3ed0f5d2ff0b7424 */ /* 0x000fca00078e00ff */
[----:B------:R-:W-:-:S08]  /*4860*/  DMUL R26, R22, R18 ;  /* 0x00000012161a7228 */ /* 0x000fd00000000000 */
[----:B------:R-:W-:-:S08]  /*4870*/  DFMA R26, R22, R18, R26 ;  /* 0x00000012161a722b */ /* 0x000fd0000000001a */
[----:B------:R-:W-:-:S08]  /*4880*/  DMUL R28, R26, R26 ;  /* 0x0000001a1a1c7228 */ /* 0x000fd00000000000 */
[----:B------:R-:W-:Y:S01]  /*4890*/  DFMA R10, R28, UR18, R10 ;  /* 0x000000121c0a7c2b */ /* 0x000fe2000800000a */
[----:B------:R-:W-:Y:S01]  /*48a0*/  UMOV UR18, 0x75488a3f ;  /* 0x75488a3f00127882 */ /* 0x000fe20000000000 */
[----:B------:R-:W-:-:S06]  /*48b0*/  UMOV UR19, 0x3ef3b20a ;  /* 0x3ef3b20a00137882 */ /* 0x000fcc0000000000 */
[----:B------:R-:W-:Y:S01]  /*48c0*/  DFMA R16, R28, R10, UR18 ;  /* 0x000000121c107e2b */ /* 0x000fe2000800000a */
[----:B------:R-:W-:Y:S01]  /*48d0*/  UMOV UR18, 0xe4faecd5 ;  /* 0xe4faecd500127882 */ /* 0x000fe20000000000 */
[----:B------:R-:W-:Y:S01]  /*48e0*/  UMOV UR19, 0x3f1745cd ;  /* 0x3f1745cd00137882 */ /* 0x000fe20000000000 */
[----:B------:R-:W-:-:S05]  /*48f0*/  DADD R10, R22, -R26 ;  /* 0x00000000160a7229 */ /* 0x000fca000000081a */
[----:B------:R-:W-:Y:S01]  /*4900*/  DFMA R16, R28, R16, UR18 ;  /* 0x000000121c107e2b */ /* 0x000fe20008000010 */
[----:B------:R-:W-:Y:S01]  /*4910*/  UMOV UR18, 0x258a578b ;  /* 0x258a578b00127882 */ /* 0x000fe20000000000 */
[----:B------:R-:W-:Y:S01]  /*4920*/  UMOV UR19, 0x3f3c71c7 ;  /* 0x3f3c71c700137882 */ /* 0x000fe20000000000 */
[----:B------:R-:W-:-:S05]  /*4930*/  DADD R10, R10, R10 ;  /* 0x000000000a0a7229 */ /* 0x000fca000000000a */
[----:B------:R-:W-:Y:S01]  /*4940*/  DFMA R16, R28, R16, UR18 ;  /* 0x000000121c107e2b */ /* 0x000fe20008000010 */
[----:B------:R-:W-:Y:S01]  /*4950*/  UMOV UR18, 0x9242b910 ;  /* 0x9242b91000127882 */ /* 0x000fe20000000000 */
[----:B------:R-:W-:Y:S01]  /*4960*/  UMOV UR19, 0x3f624924 ;  /* 0x3f62492400137882 */ /* 0x000fe20000000000 */
[----:B------:R-:W-:-:S05]  /*4970*/  DFMA R10, R22, -R26, R10 ;  /* 0x8000001a160a722b */ /* 0x000fca000000000a */
[----:B------:R-:W-:Y:S01]  /*4980*/  DFMA R16, R28, R16, UR18 ;  /* 0x000000121c107e2b */ /* 0x000fe20008000010 */
[----:B------:R-:W-:Y:S01]  /*4990*/  UMOV UR18, 0x99999dfb ;  /* 0x99999dfb00127882 */ /* 0x000fe20000000000 */
[----:B------:R-:W-:Y:S01]  /*49a0*/  UMOV UR19, 0x3f899999 ;  /* 0x3f89999900137882 */ /* 0x000fe20000000000 */
[----:B------:R-:W-:-:S05]  /*49b0*/  DMUL R10, R18, R10 ;  /* 0x0000000a120a7228 */ /* 0x000fca0000000000 */
[----:B------:R-:W-:Y:S01]  /*49c0*/  DFMA R16, R28, R16, UR18 ;  /* 0x000000121c107e2b */ /* 0x000fe20008000010 */
[----:B------:R-:W-:Y:S01]  /*49d0*/  UMOV UR18, 0x55555555 ;  /* 0x5555555500127882 */ /* 0x000fe20000000000 */
[----:B------:R-:W-:-:S03]  /*49e0*/  UMOV UR19, 0x3fb55555 ;  /* 0x3fb5555500137882 */ /* 0x000fc60000000000 */
[----:B------:R-:W-:Y:S02]  /*49f0*/  VIADD R31, R11, 0x100000 ;  /* 0x001000000b1f7836 */ /* 0x000fe40000000000 */
[----:B------:R-:W-:Y:S01]  /*4a00*/  IMAD.MOV.U32 R30, RZ, RZ, R10 ;  /* 0x000000ffff1e7224 */ /* 0x000fe200078e000a */
[----:B------:R-:W-:-:S08]  /*4a10*/  DFMA R22, R28, R16, UR18 ;  /* 0x000000121c167e2b */ /* 0x000fd00008000010 */
[----:B------:R-:W-:Y:S01]  /*4a20*/  DADD R18, -R22, UR18 ;  /* 0x0000001216127e29 */ /* 0x000fe20008000100 */
[----:B------:R-:W-:Y:S01]  /*4a30*/  UMOV UR18, 0xb9e7b0 ;  /* 0x00b9e7b000127882 */ /* 0x000fe20000000000 */
[----:B------:R-:W-:-:S06]  /*4a40*/  UMOV UR19, 0x3c46a4cb ;  /* 0x3c46a4cb00137882 */ /* 0x000fcc0000000000 */
[----:B------:R-:W-:Y:S02]  /*4a50*/  DFMA R18, R28, R16, R18 ;  /* 0x000000101c12722b */ /* 0x000fe40000000012 */
[----:B------:R-:W-:-:S06]  /*4a60*/  DMUL R16, R26, R26 ;  /* 0x0000001a1a107228 */ /* 0x000fcc0000000000 */
[----:B------:R-:W-:Y:S01]  /*4a70*/  DADD R18, R18, -UR18 ;  /* 0x8000001212127e29 */ /* 0x000fe20008000000 */
[----:B------:R-:W-:Y:S01]  /*4a80*/  UMOV UR18, 0x80000000 ;  /* 0x8000000000127882 */ /* 0x000fe20000000000 */
[C---:B------:R-:W-:Y:S01]  /*4a90*/  DFMA R8, R26.reuse, R26, -R16 ;  /* 0x0000001a1a08722b */ /* 0x040fe20000000810 */
[----:B------:R-:W-:Y:S01]  /*4aa0*/  UMOV UR19, 0x43300000 ;  /* 0x4330000000137882 */ /* 0x000fe20000000000 */
[----:B------:R-:W-:-:S06]  /*4ab0*/  DMUL R28, R26, R16 ;  /* 0x000000101a1c7228 */ /* 0x000fcc0000000000 */
[C---:B------:R-:W-:Y:S02]  /*4ac0*/  DFMA R30, R26.reuse, R30, R8 ;  /* 0x0000001e1a1e722b */ /* 0x040fe40000000008 */
[----:B------:R-:W-:-:S08]  /*4ad0*/  DFMA R8, R26, R16, -R28 ;  /* 0x000000101a08722b */ /* 0x000fd0000000081c */
[----:B------:R-:W-:Y:S02]  /*4ae0*/  DFMA R8, R10, R16, R8 ;  /* 0x000000100a08722b */ /* 0x000fe40000000008 */
[----:B------:R-:W-:-:S06]  /*4af0*/  DADD R16, R22, R18 ;  /* 0x0000000016107229 */ /* 0x000fcc0000000012 */
[----:B------:R-:W-:Y:S02]  /*4b00*/  DFMA R8, R26, R30, R8 ;  /* 0x0000001e1a08722b */ /* 0x000fe40000000008 */
[----:B------:R-:W-:Y:S02]  /*4b10*/  DADD R30, R22, -R16 ;  /* 0x00000000161e7229 */ /* 0x000fe40000000810 */
[----:B------:R-:W-:-:S06]  /*4b20*/  DMUL R22, R16, R28 ;  /* 0x0000001c10167228 */ /* 0x000fcc0000000000 */
[----:B------:R-:W-:Y:S02]  /*4b30*/  DADD R30, R18, R30 ;  /* 0x00000000121e7229 */ /* 0x000fe4000000001e */
[----:B------:R-:W-:-:S08]  /*4b40*/  DFMA R18, R16, R28, -R22 ;  /* 0x0000001c1012722b */ /* 0x000fd00000000816 */
[----:B------:R-:W-:-:S08]  /*4b50*/  DFMA R8, R16, R8, R18 ;  /* 0x000000081008722b */ /* 0x000fd00000000012 */
[----:B------:R-:W-:-:S08]  /*4b60*/  DFMA R30, R30, R28, R8 ;  /* 0x0000001c1e1e722b */ /* 0x000fd00000000008 */
[----:B------:R-:W-:-:S08]  /*4b70*/  DADD R8, R22, R30 ;  /* 0x0000000016087229 */ /* 0x000fd0000000001e */
[--C-:B------:R-:W-:Y:S02]  /*4b80*/  DADD R16, R26, R8.reuse ;  /* 0x000000001a107229 */ /* 0x100fe40000000008 */
[----:B------:R-:W-:-:S06]  /*4b90*/  DADD R22, R22, -R8 ;  /* 0x0000000016167229 */ /* 0x000fcc0000000808 */
[----:B------:R-:W-:Y:S02]  /*4ba0*/  DADD R26, R26, -R16 ;  /* 0x000000001a1a7229 */ /* 0x000fe40000000810 */
[----:B------:R-:W-:-:S06]  /*4bb0*/  DADD R22, R30, R22 ;  /* 0x000000001e167229 */ /* 0x000fcc0000000016 */
[----:B------:R-:W-:Y:S01]  /*4bc0*/  DADD R26, R8, R26 ;  /* 0x00000000081a7229 */ /* 0x000fe2000000001a */
[C---:B------:R-:W-:Y:S02]  /*4bd0*/  VIADD R8, R3.reuse, 0xfffffc01 ;  /* 0xfffffc0103087836 */ /* 0x040fe40000000000 */
[----:B------:R-:W-:Y:S02]  /*4be0*/  @P1 VIADD R8, R3, 0xfffffc02 ;  /* 0xfffffc0203081836 */ /* 0x000fe40000000000 */
[----:B------:R-:W-:-:S03]  /*4bf0*/  IMAD.MOV.U32 R9, RZ, RZ, 0x43300000 ;  /* 0x43300000ff097424 */ /* 0x000fc600078e00ff */
[----:B------:R-:W-:Y:S01]  /*4c00*/  DADD R22, R22, R26 ;  /* 0x0000000016167229 */ /* 0x000fe2000000001a */
[----:B------:R-:W-:-:S06]  /*4c10*/  LOP3.LUT R8, R8, 0x80000000, RZ, 0x3c, !PT ;  /* 0x8000000008087812 */ /* 0x000fcc00078e3cff */
[----:B------:R-:W-:Y:S01]  /*4c20*/  DADD R18, R8, -UR18 ;  /* 0x8000001208127e29 */ /* 0x000fe20008000000 */
[----:B------:R-:W-:Y:S01]  /*4c30*/  UMOV UR18, 0xfefa39ef ;  /* 0xfefa39ef00127882 */ /* 0x000fe20000000000 */
[----:B------:R-:W-:Y:S01]  /*4c40*/  DADD R10, R10, R22 ;  /* 0x000000000a0a7229 */ /* 0x000fe20000000016 */
[----:B------:R-:W-:-:S07]  /*4c50*/  UMOV UR19, 0x3fe62e42 ;  /* 0x3fe62e4200137882 */ /* 0x000fce0000000000 */
[----:B------:R-:W-:-:S08]  /*4c60*/  DADD R22, R16, R10 ;  /* 0x0000000010167229 */ /* 0x000fd0000000000a */
[--C-:B------:R-:W-:Y:S02]  /*4c70*/  DFMA R8, R18, UR18, R22.reuse ;  /* 0x0000001212087c2b */ /* 0x100fe40008000016 */
[----:B------:R-:W-:-:S06]  /*4c80*/  DADD R26, R16, -R22 ;  /* 0x00000000101a7229 */ /* 0x000fcc0000000816 */
[----:B------:R-:W-:Y:S02]  /*4c90*/  DFMA R16, R18, -UR18, R8 ;  /* 0x8000001212107c2b */ /* 0x000fe40008000008 */
[----:B------:R-:W-:-:S06]  /*4ca0*/  DADD R26, R10, R26 ;  /* 0x000000000a1a7229 */ /* 0x000fcc000000001a */
[----:B------:R-:W-:-:S08]  /*4cb0*/  DADD R16, -R22, R16 ;  /* 0x0000000016107229 */ /* 0x000fd00000000110 */
[----:B------:R-:W-:-:S08]  /*4cc0*/  DADD R16, R26, -R16 ;  /* 0x000000001a107229 */ /* 0x000fd00000000810 */
[----:B------:R-:W-:-:S08]  /*4cd0*/  DFMA R16, R18, UR20, R16 ;  /* 0x0000001412107c2b */ /* 0x000fd00008000010 */
[----:B------:R-:W-:-:S08]  /*4ce0*/  DADD R10, R8, R16 ;  /* 0x00000000080a7229 */ /* 0x000fd00000000010 */
[----:B------:R-:W-:Y:S02]  /*4cf0*/  DADD R8, R8, -R10 ;  /* 0x0000000008087229 */ /* 0x000fe4000000080a */
[----:B------:R-:W-:-:S06]  /*4d00*/  DMUL R18, R10, 2 ;  /* 0x400000000a127828 */ /* 0x000fcc0000000000 */
[----:B------:R-:W-:Y:S02]  /*4d10*/  DADD R16, R16, R8 ;  /* 0x0000000010107229 */ /* 0x000fe40000000008 */
[----:B------:R-:W-:Y:S01]  /*4d20*/  DFMA R10, R10, 2, -R18 ;  /* 0x400000000a0a782b */ /* 0x000fe20000000812 */
[----:B------:R-:W-:Y:S02]  /*4d30*/  IMAD.MOV.U32 R8, RZ, RZ, 0x652b82fe ;  /* 0x652b82feff087424 */ /* 0x000fe400078e00ff */
[----:B------:R-:W-:-:S05]  /*4d40*/  IMAD.MOV.U32 R9, RZ, RZ, 0x3ff71547 ;  /* 0x3ff71547ff097424 */ /* 0x000fca00078e00ff */
[----:B------:R-:W-:-:S08]  /*4d50*/  DFMA R16, R16, 2, R10 ;  /* 0x400000001010782b */ /* 0x000fd0000000000a */
[----:B------:R-:W-:-:S08]  /*4d60*/  DADD R22, R18, R16 ;  /* 0x0000000012167229 */ /* 0x000fd00000000010 */
[----:B------:R-:W-:Y:S02]  /*4d70*/  DFMA R8, R22, R8, 6.75539944105574400000e+15 ;  /* 0x433800001608742b */ /* 0x000fe40000000008 */
[----:B------:R-:W-:Y:S01]  /*4d80*/  FSETP.GEU.AND P0, PT, |R23|, 4.1917929649353027344, PT ;  /* 0x4086232b1700780b */ /* 0x000fe20003f0e200 */
[----:B------:R-:W-:-:S05]  /*4d90*/  DADD R18, R18, -R22 ;  /* 0x0000000012127229 */ /* 0x000fca0000000816 */
[----:B------:R-:W-:-:S03]  /*4da0*/  DADD R10, R8, -6.75539944105574400000e+15 ;  /* 0xc3380000080a7429 */ /* 0x000fc60000000000 */
[----:B------:R-:W-:-:S05]  /*4db0*/  DADD R16, R16, R18 ;  /* 0x0000000010107229 */ /* 0x000fca0000000012 */
[----:B------:R-:W-:Y:S01]  /*4dc0*/  DFMA R26, R10, -UR18, R22 ;  /* 0x800000120a1a7c2b */ /* 0x000fe20008000016 */
[----:B------:R-:W-:Y:S01]  /*4dd0*/  UMOV UR18, 0x3b39803f ;  /* 0x3b39803f00127882 */ /* 0x000fe20000000000 */
[----:B------:R-:W-:-:S06]  /*4de0*/  UMOV UR19, 0x3c7abc9e ;  /* 0x3c7abc9e00137882 */ /* 0x000fcc0000000000 */
[----:B------:R-:W-:Y:S01]  /*4df0*/  DFMA R26, R10, -UR18, R26 ;  /* 0x800000120a1a7c2b */ /* 0x000fe2000800001a */
[----:B------:R-:W-:Y:S01]  /*4e00*/  UMOV UR18, 0x69ce2bdf ;  /* 0x69ce2bdf00127882 */ /* 0x000fe20000000000 */
[----:B------:R-:W-:Y:S01]  /*4e10*/  IMAD.MOV.U32 R10, RZ, RZ, -0x35dec16 ;  /* 0xfca213eaff0a7424 */ /* 0x000fe200078e00ff */
[----:B------:R-:W-:Y:S01]  /*4e20*/  UMOV UR19, 0x3e5ade15 ;  /* 0x3e5ade1500137882 */ /* 0x000fe20000000000 */
[----:B------:R-:W-:-:S06]  /*4e30*/  IMAD.MOV.U32 R11, RZ, RZ, 0x3e928af3 ;  /* 0x3e928af3ff0b7424 */ /* 0x000fcc00078e00ff */
[----:B------:R-:W-:Y:S01]  /*4e40*/  DFMA R10, R26, UR18, R10 ;  /* 0x000000121a0a7c2b */ /* 0x000fe2000800000a */
        /* <DEDUP_REMOVED lines=24> */
[----:B------:R-:W-:-:S08]  /*4fd0*/  DFMA R10, R26, R10, 1 ;  /* 0x3ff000001a0a742b */ /* 0x000fd0000000000a */
[----:B------:R-:W-:-:S10]  /*4fe0*/  DFMA R10, R26, R10, 1 ;  /* 0x3ff000001a0a742b */ /* 0x000fd4000000000a */
[----:B------:R-:W-:Y:S02]  /*4ff0*/  IMAD R19, R8, 0x100000, R11 ;  /* 0x0010000008137824 */ /* 0x000fe400078e020b */
[----:B------:R-:W-:Y:S01]  /*5000*/  IMAD.MOV.U32 R18, RZ, RZ, R10 ;  /* 0x000000ffff127224 */ /* 0x000fe200078e000a */
[----:B------:R-:W-:Y:S06]  /*5010*/  @!P0 BRA `(.L_x_87) ;  /* 0x0000000000308947 */ /* 0x000fec0003800000 */
[----:B------:R-:W-:Y:S01]  /*5020*/  FSETP.GEU.AND P1, PT, |R23|, 4.2275390625, PT ;  /* 0x408748001700780b */ /* 0x000fe20003f2e200 */
[C---:B------:R-:W-:Y:S02]  /*5030*/  DADD R18, R22.reuse, +INF ;  /* 0x7ff0000016127429 */ /* 0x040fe40000000000 */
[----:B------:R-:W-:-:S08]  /*5040*/  DSETP.GEU.AND P0, PT, R22, RZ, PT ;  /* 0x000000ff1600722a */ /* 0x000fd00003f0e000 */
[----:B------:R-:W-:Y:S02]  /*5050*/  FSEL R18, R18, RZ, P0 ;  /* 0x000000ff12127208 */ /* 0x000fe40000000000 */
[----:B------:R-:W-:Y:S02]  /*5060*/  @!P1 LEA.HI R3, R8, R8, RZ, 0x1 ;  /* 0x0000000808039211 */ /* 0x000fe400078f08ff */
[----:B------:R-:W-:Y:S02]  /*5070*/  FSEL R19, R19, RZ, P0 ;  /* 0x000000ff13137208 */ /* 0x000fe40000000000 */
[----:B------:R-:W-:-:S05]  /*5080*/  @!P1 SHF.R.S32.HI R3, RZ, 0x1, R3 ;  /* 0x00000001ff039819 */ /* 0x000fca0000011403 */
[----:B------:R-:W-:Y:S02]  /*5090*/  @!P1 IMAD.IADD R8, R8, 0x1, -R3 ;  /* 0x0000000108089824 */ /* 0x000fe400078e0a03 */
[----:B------:R-:W-:-:S03]  /*50a0*/  @!P1 IMAD R11, R3, 0x100000, R11 ;  /* 0x00100000030b9824 */ /* 0x000fc600078e020b */
[----:B------:R-:W-:Y:S01]  /*50b0*/  @!P1 LEA R9, R8, 0x3ff00000, 0x14 ;  /* 0x3ff0000008099811 */ /* 0x000fe200078ea0ff */
[----:B------:R-:W-:-:S06]  /*50c0*/  @!P1 IMAD.MOV.U32 R8, RZ, RZ, RZ ;  /* 0x000000ffff089224 */ /* 0x000fcc00078e00ff */
[----:B------:R-:W-:-:S11]  /*50d0*/  @!P1 DMUL R18, R10, R8 ;  /* 0x000000080a129228 */ /* 0x000fd60000000000 */
.L_x_87:
[----:B------:R-:W-:Y:S01]  /*50e0*/  DFMA R16, R16, R18, R18 ;  /* 0x000000121010722b */ /* 0x000fe20000000012 */
[----:B------:R-:W-:Y:S01]  /*50f0*/  IMAD.MOV.U32 R13, RZ, RZ, 0x0 ;  /* 0x00000000ff0d7424 */ /* 0x000fe200078e00ff */
[----:B------:R-:W-:-:S08]  /*5100*/  DSETP.NEU.AND P0, PT, |R18|, +INF , PT ;  /* 0x7ff000001200742a */ /* 0x000fd00003f0d200 */
[----:B------:R-:W-:Y:S02]  /*5110*/  FSEL R8, R18, R16, !P0 ;  /* 0x0000001012087208 */ /* 0x000fe40004000000 */
[----:B------:R-:W-:Y:S01]  /*5120*/  FSEL R3, R19, R17, !P0 ;  /* 0x0000001113037208 */ /* 0x000fe20004000000 */
[----:B------:R-:W-:Y:S06]  /*5130*/  RET.REL.NODEC R12 `(_ZN3cub18CUB_300001_SM_10006detail9transform16transform_kernelINS2_10policy_hubILb1EN4cuda3std3__45tupleIJN6thrust24THRUST_300001_SM_1000_NS6detail15normal_iteratorINSA_10device_ptrIdEEEEEEEE10policy1000El7NewthonIdESF_JPdEEEvT0_iT1_T2_DpNS2_10kernel_argIT3_EE) ;  /* 0xffffffac0cb07950 */ /* 0x000fec0003c3ffff */
        .type           $_ZN3cub18CUB_300001_SM_10006detail9transform16transform_kernelINS2_10policy_hubILb1EN4cuda3std3__45tupleIJN6thrust24THRUST_300001_SM_1000_NS6detail15normal_iteratorINSA_10device_ptrIdEEEEEEEE10policy1000El7NewthonIdESF_JPdEEEvT0_iT1_T2_DpNS2_10kernel_argIT3_EE$__internal_trig_reduction_slowpathd,@function
        .size           $_ZN3cub18CUB_300001_SM_10006detail9transform16transform_kernelINS2_10policy_hubILb1EN4cuda3std3__45tupleIJN6thrust24THRUST_300001_SM_1000_NS6detail15normal_iteratorINSA_10device_ptrIdEEEEEEEE10policy1000El7NewthonIdESF_JPdEEEvT0_iT1_T2_DpNS2_10kernel_argIT3_EE$__internal_trig_reduction_slowpathd,(.L_x_197 - $_ZN3cub18CUB_300001_SM_10006detail9transform16transform_kernelINS2_10policy_hubILb1EN4cuda3std3__45tupleIJN6thrust24THRUST_300001_SM_1000_NS6detail15normal_iteratorINSA_10device_ptrIdEEEEEEEE10policy1000El7NewthonIdESF_JPdEEEvT0_iT1_T2_DpNS2_10kernel_argIT3_EE$__internal_trig_reduction_slowpathd)
$_ZN3cub18CUB_300001_SM_10006detail9transform16transform_kernelINS2_10policy_hubILb1EN4cuda3std3__45tupleIJN6thrust24THRUST_300001_SM_1000_NS6detail15normal_iteratorINSA_10device_ptrIdEEEEEEEE10policy1000El7NewthonIdESF_JPdEEEvT0_iT1_T2_DpNS2_10kernel_argIT3_EE$__internal_trig_reduction_slowpathd:
[----:B------:R-:W-:Y:S01]  /*5140*/  SHF.R.U32.HI R21, RZ, 0x14, R19 ;  /* 0x00000014ff157819 */ /* 0x000fe20000011613 */
[----:B------:R-:W-:-:S03]  /*5150*/  IMAD.MOV.U32 R8, RZ, RZ, RZ ;  /* 0x000000ffff087224 */ /* 0x000fc600078e00ff */
[----:B------:R-:W-:-:S04]  /*5160*/  LOP3.LUT R3, R21, 0x7ff, RZ, 0xc0, !PT ;  /* 0x000007ff15037812 */ /* 0x000fc800078ec0ff */
[----:B------:R-:W-:-:S13]  /*5170*/  ISETP.NE.AND P0, PT, R3, 0x7ff, PT ;  /* 0x000007ff0300780c */ /* 0x000fda0003f05270 */
[----:B------:R-:W-:Y:S05]  /*5180*/  @!P0 BRA `(.L_x_88) ;  /* 0x0000000800488947 */ /* 0x000fea0003800000 */
[----:B------:R-:W-:Y:S01]  /*5190*/  VIADD R8, R3, 0xfffffc00 ;  /* 0xfffffc0003087836 */ /* 0x000fe20000000000 */
[----:B------:R-:W-:Y:S01]  /*51a0*/  BSSY.RECONVERGENT B1, `(.L_x_89) ;  /* 0x000002f000017945 */ /* 0x000fe20003800200 */
[----:B------:R-:W-:-:S03]  /*51b0*/  CS2R R32, SRZ ;  /* 0x0000000000207805 */ /* 0x000fc6000001ff00 */
[----:B------:R-:W-:Y:S02]  /*51c0*/  SHF.R.U32.HI R3, RZ, 0x6, R8 ;  /* 0x00000006ff037819 */ /* 0x000fe40000011608 */
[----:B------:R-:W-:Y:S02]  /*51d0*/  ISETP.GE.U32.AND P0, PT, R8, 0x80, PT ;  /* 0x000000800800780c */ /* 0x000fe40003f06070 */
[C---:B------:R-:W-:Y:S02]  /*51e0*/  IADD3 R8, PT, PT, -R3.reuse, 0x13, RZ ;  /* 0x0000001303087810 */ /* 0x040fe40007ffe1ff */
[----:B------:R-:W-:Y:S02]  /*51f0*/  IADD3 R14, PT, PT, -R3, 0xf, RZ ;  /* 0x0000000f030e7810 */ /* 0x000fe40007ffe1ff */
[----:B------:R-:W-:-:S04]  /*5200*/  SEL R8, R8, 0x12, P0 ;  /* 0x0000001208087807 */ /* 0x000fc80000000000 */
[----:B------:R-:W-:-:S13]  /*5210*/  ISETP.GE.AND P0, PT, R14, R8, PT ;  /* 0x000000080e00720c */ /* 0x000fda0003f06270 */
[----:B------:R-:W-:Y:S05]  /*5220*/  @P0 BRA `(.L_x_90) ;  /* 0x0000000000980947 */ /* 0x000fea0003800000 */
[----:B------:R-:W0:Y:S01]  /*5230*/  LDC.64 R28, c[0x0][0x358] ;  /* 0x0000d600ff1c7b82 */ /* 0x000e220000000a00 */
[C---:B------:R-:W-:Y:S01]  /*5240*/  SHF.L.U64.HI R9, R10.reuse, 0xb, R19 ;  /* 0x0000000b0a097819 */ /* 0x040fe20000010213 */
[----:B------:R-:W-:Y:S01]  /*5250*/  BSSY.RECONVERGENT B2, `(.L_x_91) ;  /* 0x0000022000027945 */ /* 0x000fe20003800200 */
[----:B------:R-:W-:Y:S01]  /*5260*/  IMAD.SHL.U32 R13, R10, 0x800, RZ ;  /* 0x000008000a0d7824 */ /* 0x000fe200078e00ff */
[----:B------:R-:W-:Y:S01]  /*5270*/  IADD3 R17, PT, PT, RZ, -R3, -R8 ;  /* 0x80000003ff117210 */ /* 0x000fe20007ffe808 */
[----:B------:R-:W-:Y:S01]  /*5280*/  IMAD.MOV.U32 R16, RZ, RZ, RZ ;  /* 0x000000ffff107224 */ /* 0x000fe200078e00ff */
[----:B------:R-:W-:Y:S02]  /*5290*/  CS2R R32, SRZ ;  /* 0x0000000000207805 */ /* 0x000fe4000001ff00 */
[----:B------:R-:W-:-:S07]  /*52a0*/  LOP3.LUT R9, R9, 0x80000000, RZ, 0xfc, !PT ;  /* 0x8000000009097812 */ /* 0x000fce00078efcff */
.L_x_92:
[----:B------:R-:W1:Y:S01]  /*52b0*/  LDC.64 R10, c[0x4][0x158] ;  /* 0x01005600ff0a7b82 */ /* 0x000e620000000a00 */
[----:B0-----:R-:W-:Y:S02]  /*52c0*/  R2UR UR18, R28 ;  /* 0x000000001c1272ca */ /* 0x001fe400000e0000 */
[----:B------:R-:W-:Y:S01]  /*52d0*/  R2UR UR19, R29 ;  /* 0x000000001d1372ca */ /* 0x000fe200000e0000 */
[----:B-1----:R-:W-:-:S12]  /*52e0*/  IMAD.WIDE R30, R14, 0x8, R10 ;  /* 0x000000080e1e7825 */ /* 0x002fd800078e020a */
[----:B------:R-:W2:Y:S01]  /*52f0*/  LDG.E.64.CONSTANT R30, desc[UR18][R30.64] ;  /* 0x000000121e1e7981 */ /* 0x000ea2000c1e9b00 */
[----:B------:R-:W-:Y:S02]  /*5300*/  VIADD R17, R17, 0x1 ;  /* 0x0000000111117836 */ /* 0x000fe40000000000 */
[C---:B------:R-:W-:Y:S02]  /*5310*/  IMAD R18, R16.reuse, 0x8, R1 ;  /* 0x0000000810127824 */ /* 0x040fe400078e0201 */
[----:B------:R-:W-:Y:S02]  /*5320*/  VIADD R16, R16, 0x1 ;  /* 0x0000000110107836 */ /* 0x000fe40000000000 */
[----:B------:R-:W-:Y:S02]  /*5330*/  VIADD R14, R14, 0x1 ;  /* 0x000000010e0e7836 */ /* 0x000fe40000000000 */
[----:B--2---:R-:W-:-:S04]  /*5340*/  IMAD.WIDE.U32 R32, P3, R30, R13, R32 ;  /* 0x0000000d1e207225 */ /* 0x004fc80007860020 */
[C---:B------:R-:W-:Y:S02]  /*5350*/  IMAD R11, R30.reuse, R9, RZ ;  /* 0x000000091e0b7224 */ /* 0x040fe400078e02ff */
[----:B------:R-:W-:Y:S02]  /*5360*/  IMAD R10, R31, R13, RZ ;  /* 0x0000000d1f0a7224 */ /* 0x000fe400078e02ff */
[----:B------:R-:W-:Y:S01]  /*5370*/  IMAD.HI.U32 R15, R30, R9, RZ ;  /* 0x000000091e0f7227 */ /* 0x000fe200078e00ff */
[----:B------:R-:W-:-:S03]  /*5380*/  IADD3 R11, P0, PT, R11, R33, RZ ;  /* 0x000000210b0b7210 */ /* 0x000fc60007f1e0ff */
[----:B------:R-:W-:Y:S01]  /*5390*/  IMAD.X R15, RZ, RZ, R15, P3 ;  /* 0x000000ffff0f7224 */ /* 0x000fe200018e060f */
[----:B------:R-:W-:Y:S01]  /*53a0*/  IADD3 R33, P1, PT, R10, R11, RZ ;  /* 0x0000000b0a217210 */ /* 0x000fe20007f3e0ff */
[----:B------:R-:W-:-:S04]  /*53b0*/  IMAD.HI.U32 R10, R31, R13, RZ ;  /* 0x0000000d1f0a7227 */ /* 0x000fc800078e00ff */
[C---:B------:R-:W-:Y:S01]  /*53c0*/  IMAD.HI.U32 R11, R31.reuse, R9, RZ ;  /* 0x000000091f0b7227 */ /* 0x040fe200078e00ff */
[----:B------:R-:W-:Y:S01]  /*53d0*/  IADD3.X R15, P0, PT, R10, R15, RZ, P0, !PT ;  /* 0x0000000f0a0f7210 */ /* 0x000fe2000071e4ff */
[----:B------:R0:W-:Y:S02]  /*53e0*/  STL.64 [R18], R32 ;  /* 0x0000002012007387 */ /* 0x0001e40000100a00 */
[----:B------:R-:W-:Y:S02]  /*53f0*/  IMAD R12, R31, R9, RZ ;  /* 0x000000091f0c7224 */ /* 0x000fe400078e02ff */
[----:B------:R-:W-:Y:S01]  /*5400*/  IMAD.X R11, RZ, RZ, R11, P0 ;  /* 0x000000ffff0b7224 */ /* 0x000fe200000e060b */
[----:B------:R-:W-:Y:S02]  /*5410*/  ISETP.NE.AND P0, PT, R17, -0xf, PT ;  /* 0xfffffff11100780c */ /* 0x000fe40003f05270 */
[----:B------:R-:W-:-:S05]  /*5420*/  IADD3.X R12, P1, PT, R12, R15, RZ, P1, !PT ;  /* 0x0000000f0c0c7210 */ /* 0x000fca0000f3e4ff */
[----:B------:R-:W-:Y:S02]  /*5430*/  IMAD.X R11, RZ, RZ, R11, P1 ;  /* 0x000000ffff0b7224 */ /* 0x000fe400008e060b */
[----:B0-----:R-:W-:Y:S02]  /*5440*/  IMAD.MOV.U32 R32, RZ, RZ, R12 ;  /* 0x000000ffff207224 */ /* 0x001fe400078e000c */
[----:B------:R-:W-:Y:S02]  /*5450*/  IMAD.MOV.U32 R33, RZ, RZ, R11 ;  /* 0x000000ffff217224 */ /* 0x000fe400078e000b */
[----:B------:R-:W-:Y:S05]  /*5460*/  @P0 BRA `(.L_x_92) ;  /* 0xfffffffc00900947 */ /* 0x000fea000383ffff */
[----:B------:R-:W-:Y:S05]  /*5470*/  BSYNC.RECONVERGENT B2 ;  /* 0x0000000000027941 */ /* 0x000fea0003800200 */
.L_x_91:
[----:B------:R-:W-:-:S07]  /*5480*/  IMAD.MOV.U32 R14, RZ, RZ, R8 ;  /* 0x000000ffff0e7224 */ /* 0x000fce00078e0008 */
.L_x_90:
[----:B------:R-:W-:Y:S05]  /*5490*/  BSYNC.RECONVERGENT B1 ;  /* 0x0000000000017941 */ /* 0x000fea0003800200 */
.L_x_89:
[----:B------:R-:W-:Y:S01]  /*54a0*/  LOP3.LUT P0, R21, R21, 0x3f, RZ, 0xc0, !PT ;  /* 0x0000003f15157812 */ /* 0x000fe2000780c0ff */
[----:B------:R-:W-:-:S04]  /*54b0*/  IMAD.IADD R14, R3, 0x1, R14 ;  /* 0x00000001030e7824 */ /* 0x000fc800078e020e */
[----:B------:R-:W-:-:S05]  /*54c0*/  IMAD.U32 R17, R14, 0x8, R1 ;  /* 0x000000080e117824 */ /* 0x000fca00078e0001 */
[----:B------:R0:W-:Y:S04]  /*54d0*/  STL.64 [R17+-0x78], R32 ;  /* 0xffff882011007387 */ /* 0x0001e80000100a00 */
[----:B------:R-:W2:Y:S04]  /*54e0*/  @P0 LDL.64 R12, [R1+0x8] ;  /* 0x00000800010c0983 */ /* 0x000ea80000100a00 */
[----:B------:R-:W3:Y:S04]  /*54f0*/  LDL.64 R10, [R1+0x10] ;  /* 0x00001000010a7983 */ /* 0x000ee80000100a00 */
[----:B------:R-:W4:Y:S01]  /*5500*/  LDL.64 R8, [R1+0x18] ;  /* 0x0000180001087983 */ /* 0x000f220000100a00 */
[----:B------:R-:W-:Y:S01]  /*5510*/  @P0 LOP3.LUT R3, R21, 0x3f, RZ, 0x3c, !PT ;  /* 0x0000003f15030812 */ /* 0x000fe200078e3cff */
[----:B------:R-:W-:Y:S01]  /*5520*/  BSSY.RECONVERGENT B1, `(.L_x_93) ;  /* 0x0000034000017945 */ /* 0x000fe20003800200 */
[----:B--2---:R-:W-:-:S02]  /*5530*/  @P0 SHF.R.U64 R16, R12, 0x1, R13 ;  /* 0x000000010c100819 */ /* 0x004fc4000000120d */
[----:B------:R-:W-:Y:S02]  /*5540*/  @P0 SHF.R.U32.HI R18, RZ, 0x1, R13 ;  /* 0x00000001ff120819 */ /* 0x000fe4000001160d */
[----:B---3--:R-:W-:Y:S02]  /*5550*/  @P0 SHF.L.U32 R15, R10, R21, RZ ;  /* 0x000000150a0f0219 */ /* 0x008fe400000006ff */
[----:B------:R-:W-:Y:S02]  /*5560*/  @P0 SHF.R.U64 R16, R16, R3, R18 ;  /* 0x0000000310100219 */ /* 0x000fe40000001212 */
[--C-:B------:R-:W-:Y:S02]  /*5570*/  @P0 SHF.R.U32.HI R12, RZ, 0x1, R11.reuse ;  /* 0x00000001ff0c0819 */ /* 0x100fe4000001160b */
[C-C-:B------:R-:W-:Y:S02]  /*5580*/  @P0 SHF.R.U64 R13, R10.reuse, 0x1, R11.reuse ;  /* 0x000000010a0d0819 */ /* 0x140fe4000000120b */
[----:B------:R-:W-:-:S02]  /*5590*/  @P0 SHF.L.U64.HI R14, R10, R21, R11 ;  /* 0x000000150a0e0219 */ /* 0x000fc4000001020b */
[----:B0-----:R-:W-:Y:S02]  /*55a0*/  @P0 SHF.R.U32.HI R17, RZ, R3, R18 ;  /* 0x00000003ff110219 */ /* 0x001fe40000011612 */
[----:B------:R-:W-:Y:S02]  /*55b0*/  @P0 LOP3.LUT R10, R15, R16, RZ, 0xfc, !PT ;  /* 0x000000100f0a0212 */ /* 0x000fe400078efcff */
[----:B----4-:R-:W-:Y:S02]  /*55c0*/  @P0 SHF.L.U32 R18, R8, R21, RZ ;  /* 0x0000001508120219 */ /* 0x010fe400000006ff */
[--C-:B------:R-:W-:Y:S02]  /*55d0*/  @P0 SHF.R.U64 R13, R13, R3, R12.reuse ;  /* 0x000000030d0d0219 */ /* 0x100fe4000000120c */
[----:B------:R-:W-:Y:S02]  /*55e0*/  @P0 LOP3.LUT R11, R14, R17, RZ, 0xfc, !PT ;  /* 0x000000110e0b0212 */ /* 0x000fe400078efcff */
[----:B------:R-:W-:Y:S01]  /*55f0*/  @P0 SHF.R.U32.HI R12, RZ, R3, R12 ;  /* 0x00000003ff0c0219 */ /* 0x000fe2000001160c */
[----:B------:R-:W-:Y:S01]  /*5600*/  IMAD.SHL.U32 R3, R10, 0x4, RZ ;  /* 0x000000040a037824 */ /* 0x000fe200078e00ff */
[----:B------:R-:W-:-:S02]  /*5610*/  @P0 SHF.L.U64.HI R21, R8, R21, R9 ;  /* 0x0000001508150219 */ /* 0x000fc40000010209 */
[----:B------:R-:W-:Y:S02]  /*5620*/  @P0 LOP3.LUT R8, R18, R13, RZ, 0xfc, !PT ;  /* 0x0000000d12080212 */ /* 0x000fe400078efcff */
[----:B------:R-:W-:Y:S02]  /*5630*/  SHF.L.U64.HI R10, R10, 0x2, R11 ;  /* 0x000000020a0a7819 */ /* 0x000fe4000001020b */
[----:B------:R-:W-:Y:S02]  /*5640*/  @P0 LOP3.LUT R9, R21, R12, RZ, 0xfc, !PT ;  /* 0x0000000c15090212 */ /* 0x000fe400078efcff */
[----:B------:R-:W-:Y:S02]  /*5650*/  SHF.L.W.U32.HI R11, R11, 0x2, R8 ;  /* 0x000000020b0b7819 */ /* 0x000fe40000010e08 */
[----:B------:R-:W-:Y:S02]  /*5660*/  IADD3 RZ, P0, PT, RZ, -R3, RZ ;  /* 0x80000003ffff7210 */ /* 0x000fe40007f1e0ff */
[----:B------:R-:W-:-:S02]  /*5670*/  LOP3.LUT R13, RZ, R10, RZ, 0x33, !PT ;  /* 0x0000000aff0d7212 */ /* 0x000fc400078e33ff */
[----:B------:R-:W-:Y:S02]  /*5680*/  SHF.L.W.U32.HI R8, R8, 0x2, R9 ;  /* 0x0000000208087819 */ /* 0x000fe40000010e09 */
[----:B------:R-:W-:Y:S02]  /*5690*/  LOP3.LUT R14, RZ, R11, RZ, 0x33, !PT ;  /* 0x0000000bff0e7212 */ /* 0x000fe400078e33ff */
[----:B------:R-:W-:Y:S02]  /*56a0*/  IADD3.X R13, P0, PT, RZ, R13, RZ, P0, !PT ;  /* 0x0000000dff0d7210 */ /* 0x000fe4000071e4ff */
[----:B------:R-:W-:Y:S02]  /*56b0*/  LOP3.LUT R15, RZ, R8, RZ, 0x33, !PT ;  /* 0x00000008ff0f7212 */ /* 0x000fe400078e33ff */
[----:B------:R-:W-:Y:S02]  /*56c0*/  IADD3.X R14, P1, PT, RZ, R14, RZ, P0, !PT ;  /* 0x0000000eff0e7210 */ /* 0x000fe4000073e4ff */
[----:B------:R-:W-:-:S03]  /*56d0*/  ISETP.GT.U32.AND P3, PT, R11, -0x1, PT ;  /* 0xffffffff0b00780c */ /* 0x000fc60003f64070 */
[----:B------:R-:W-:Y:S01]  /*56e0*/  IMAD.X R15, RZ, RZ, R15, P1 ;  /* 0x000000ffff0f7224 */ /* 0x000fe200008e060f */
[----:B------:R-:W-:-:S04]  /*56f0*/  ISETP.GT.AND.EX P0, PT, R8, -0x1, PT, P3 ;  /* 0xffffffff0800780c */ /* 0x000fc80003f04330 */
[----:B------:R-:W-:Y:S02]  /*5700*/  SEL R12, R8, R15, P0 ;  /* 0x0000000f080c7207 */ /* 0x000fe40000000000 */
[----:B------:R-:W-:Y:S02]  /*5710*/  SEL R11, R11, R14, P0 ;  /* 0x0000000e0b0b7207 */ /* 0x000fe40000000000 */
[----:B------:R-:W-:Y:S02]  /*5720*/  ISETP.NE.U32.AND P1, PT, R12, RZ, PT ;  /* 0x000000ff0c00720c */ /* 0x000fe40003f25070 */
[----:B------:R-:W-:Y:S02]  /*5730*/  SEL R10, R10, R13, P0 ;  /* 0x0000000d0a0a7207 */ /* 0x000fe40000000000 */
[----:B------:R-:W-:Y:S01]  /*5740*/  SEL R16, R11, R12, !P1 ;  /* 0x0000000c0b107207 */ /* 0x000fe20004800000 */
[----:B------:R-:W-:-:S03]  /*5750*/  @!P0 IMAD.MOV R3, RZ, RZ, -R3 ;  /* 0x000000ffff038224 */ /* 0x000fc600078e0a03 */
[----:B------:R-:W0:Y:S02]  /*5760*/  FLO.U32 R14, R16 ;  /* 0x00000010000e7300 */ /* 0x000e2400000e0000 */
[C---:B0-----:R-:W-:Y:S02]  /*5770*/  IADD3 R15, PT, PT, -R14.reuse, 0x1f, RZ ;  /* 0x0000001f0e0f7810 */ /* 0x041fe40007ffe1ff */
[----:B------:R-:W-:-:S03]  /*5780*/  IADD3 R14, PT, PT, -R14, 0x3f, RZ ;  /* 0x0000003f0e0e7810 */ /* 0x000fc60007ffe1ff */
[----:B------:R-:W-:-:S05]  /*5790*/  @P1 IMAD.MOV R14, RZ, RZ, R15 ;  /* 0x000000ffff0e1224 */ /* 0x000fca00078e020f */
[----:B------:R-:W-:-:S13]  /*57a0*/  ISETP.NE.AND P1, PT, R14, RZ, PT ;  /* 0x000000ff0e00720c */ /* 0x000fda0003f25270 */
[----:B------:R-:W-:Y:S05]  /*57b0*/  @!P1 BRA `(.L_x_94) ;  /* 0x0000000000289947 */ /* 0x000fea0003800000 */
[C---:B------:R-:W-:Y:S02]  /*57c0*/  LOP3.LUT R16, R14.reuse, 0x3f, RZ, 0xc0, !PT ;  /* 0x0000003f0e107812 */ /* 0x040fe400078ec0ff */
[--C-:B------:R-:W-:Y:S02]  /*57d0*/  SHF.R.U64 R3, R3, 0x1, R10.reuse ;  /* 0x0000000103037819 */ /* 0x100fe4000000120a */
[----:B------:R-:W-:Y:S02]  /*57e0*/  SHF.R.U32.HI R10, RZ, 0x1, R10 ;  /* 0x00000001ff0a7819 */ /* 0x000fe4000001160a */
[----:B------:R-:W-:Y:S02]  /*57f0*/  LOP3.LUT R13, R14, 0x3f, RZ, 0xc, !PT ;  /* 0x0000003f0e0d7812 */ /* 0x000fe400078e0cff */
[CC--:B------:R-:W-:Y:S02]  /*5800*/  SHF.L.U64.HI R12, R11.reuse, R16.reuse, R12 ;  /* 0x000000100b0c7219 */ /* 0x0c0fe4000001020c */
[----:B------:R-:W-:-:S02]  /*5810*/  SHF.L.U32 R11, R11, R16, RZ ;  /* 0x000000100b0b7219 */ /* 0x000fc400000006ff */
[-CC-:B------:R-:W-:Y:S02]  /*5820*/  SHF.R.U64 R16, R3, R13.reuse, R10.reuse ;  /* 0x0000000d03107219 */ /* 0x180fe4000000120a */
[----:B------:R-:W-:Y:S02]  /*5830*/  SHF.R.U32.HI R13, RZ, R13, R10 ;  /* 0x0000000dff0d7219 */ /* 0x000fe4000001160a */
[----:B------:R-:W-:Y:S02]  /*5840*/  LOP3.LUT R11, R11, R16, RZ, 0xfc, !PT ;  /* 0x000000100b0b7212 */ /* 0x000fe400078efcff */
[----:B------:R-:W-:-:S07]  /*5850*/  LOP3.LUT R12, R12, R13, RZ, 0xfc, !PT ;  /* 0x0000000d0c0c7212 */ /* 0x000fce00078efcff */
.L_x_94:
[----:B------:R-:W-:Y:S05]  /*5860*/  BSYNC.RECONVERGENT B1 ;  /* 0x0000000000017941 */ /* 0x000fea0003800200 */
.L_x_93:
[----:B------:R-:W-:Y:S01]  /*5870*/  IMAD.WIDE.U32 R28, R11, 0x2168c235, RZ ;  /* 0x2168c2350b1c7825 */ /* 0x000fe200078e00ff */
[----:B------:R-:W-:-:S03]  /*5880*/  SHF.R.U32.HI R9, RZ, 0x1e, R9 ;  /* 0x0000001eff097819 */ /* 0x000fc60000011609 */
[----:B------:R-:W-:Y:S01]  /*5890*/  IMAD.MOV.U32 R16, RZ, RZ, R29 ;  /* 0x000000ffff107224 */ /* 0x000fe200078e001d */
[----:B------:R-:W-:Y:S01]  /*58a0*/  IADD3 RZ, P1, PT, R28, R28, RZ ;  /* 0x0000001c1cff7210 */ /* 0x000fe20007f3e0ff */
[----:B------:R-:W-:Y:S01]  /*58b0*/  IMAD.MOV.U32 R17, RZ, RZ, RZ ;  /* 0x000000ffff117224 */ /* 0x000fe200078e00ff */
[----:B------:R-:W-:Y:S01]  /*58c0*/  LEA.HI R8, R8, R9, RZ, 0x1 ;  /* 0x0000000908087211 */ /* 0x000fe200078f08ff */
[----:B------:R-:W-:-:S04]  /*58d0*/  IMAD.HI.U32 R3, R12, -0x36f0255e, RZ ;  /* 0xc90fdaa20c037827 */ /* 0x000fc800078e00ff */
[----:B------:R-:W-:-:S04]  /*58e0*/  IMAD.WIDE.U32 R16, R11, -0x36f0255e, R16 ;  /* 0xc90fdaa20b107825 */ /* 0x000fc800078e0010 */
[C---:B------:R-:W-:Y:S02]  /*58f0*/  IMAD R11, R12.reuse, -0x36f0255e, RZ ;  /* 0xc90fdaa20c0b7824 */ /* 0x040fe400078e02ff */
[----:B------:R-:W-:-:S04]  /*5900*/  IMAD.WIDE.U32 R16, P3, R12, 0x2168c235, R16 ;  /* 0x2168c2350c107825 */ /* 0x000fc80007860010 */
[----:B------:R-:W-:Y:S01]  /*5910*/  IMAD.X R3, RZ, RZ, R3, P3 ;  /* 0x000000ffff037224 */ /* 0x000fe200018e0603 */
[----:B------:R-:W-:Y:S02]  /*5920*/  IADD3 R11, P3, PT, R11, R17, RZ ;  /* 0x000000110b0b7210 */ /* 0x000fe40007f7e0ff */
[----:B------:R-:W-:Y:S02]  /*5930*/  IADD3.X RZ, P1, PT, R16, R16, RZ, P1, !PT ;  /* 0x0000001010ff7210 */ /* 0x000fe40000f3e4ff */
[C---:B------:R-:W-:Y:S01]  /*5940*/  ISETP.GT.U32.AND P4, PT, R11.reuse, RZ, PT ;  /* 0x000000ff0b00720c */ /* 0x040fe20003f84070 */
[----:B------:R-:W-:Y:S01]  /*5950*/  IMAD.X R12, RZ, RZ, R3, P3 ;  /* 0x000000ffff0c7224 */ /* 0x000fe200018e0603 */
[----:B------:R-:W-:-:S04]  /*5960*/  IADD3.X R10, P3, PT, R11, R11, RZ, P1, !PT ;  /* 0x0000000b0b0a7210 */ /* 0x000fc80000f7e4ff */
[C---:B------:R-:W-:Y:S01]  /*5970*/  ISETP.GT.AND.EX P1, PT, R12.reuse, RZ, PT, P4 ;  /* 0x000000ff0c00720c */ /* 0x040fe20003f24340 */
[----:B------:R-:W-:-:S03]  /*5980*/  IMAD.X R3, R12, 0x1, R12, P3 ;  /* 0x000000010c037824 */ /* 0x000fc600018e060c */
[----:B------:R-:W-:Y:S02]  /*5990*/  SEL R10, R10, R11, P1 ;  /* 0x0000000b0a0a7207 */ /* 0x000fe40000800000 */
[----:B------:R-:W-:Y:S02]  /*59a0*/  SEL R3, R3, R12, P1 ;  /* 0x0000000c03037207 */ /* 0x000fe40000800000 */
[----:B------:R-:W-:-:S05]  /*59b0*/  IADD3 R11, P3, PT, R10, 0x1, RZ ;  /* 0x000000010a0b7810 */ /* 0x000fca0007f7e0ff */
[----:B------:R-:W-:Y:S01]  /*59c0*/  IMAD.X R10, RZ, RZ, R3, P3 ;  /* 0x000000ffff0a7224 */ /* 0x000fe200018e0603 */
[----:B------:R-:W-:Y:S02]  /*59d0*/  SEL R3, RZ, 0xffffffff, !P1 ;  /* 0xffffffffff037807 */ /* 0x000fe40004800000 */
[----:B------:R-:W-:Y:S02]  /*59e0*/  LOP3.LUT P1, R19, R19, 0x80000000, RZ, 0xc0, !PT ;  /* 0x8000000013137812 */ /* 0x000fe4000782c0ff */
[----:B------:R-:W-:Y:S01]  /*59f0*/  SHF.R.U64 R11, R11, 0xa, R10 ;  /* 0x0000000a0b0b7819 */ /* 0x000fe2000000120a */
[----:B------:R-:W-:Y:S01]  /*5a00*/  IMAD.IADD R3, R3, 0x1, -R14 ;  /* 0x0000000103037824 */ /* 0x000fe200078e0a0e */
[----:B------:R-:W-:Y:S02]  /*5a10*/  @!P0 LOP3.LUT R19, R19, 0x80000000, RZ, 0x3c, !PT ;  /* 0x8000000013138812 */ /* 0x000fe400078e3cff */
[----:B------:R-:W-:Y:S01]  /*5a20*/  IADD3 R11, P3, PT, R11, 0x1, RZ ;  /* 0x000000010b0b7810 */ /* 0x000fe20007f7e0ff */
[----:B------:R-:W-:-:S03]  /*5a30*/  IMAD.SHL.U32 R3, R3, 0x100000, RZ ;  /* 0x0010000003037824 */ /* 0x000fc600078e00ff */
[----:B------:R-:W-:-:S03]  /*5a40*/  LEA.HI.X R10, R10, RZ, RZ, 0x16, P3 ;  /* 0x000000ff0a0a7211 */ /* 0x000fc600018fb4ff */
[----:B------:R-:W-:Y:S01]  /*5a50*/  @P1 IMAD.MOV R8, RZ, RZ, -R8 ;  /* 0x000000ffff081224 */ /* 0x000fe200078e0a08 */
[--C-:B------:R-:W-:Y:S02]  /*5a60*/  SHF.R.U64 R11, R11, 0x1, R10.reuse ;  /* 0x000000010b0b7819 */ /* 0x100fe4000000120a */
[----:B------:R-:W-:Y:S02]  /*5a70*/  SHF.R.U32.HI R12, RZ, 0x1, R10 ;  /* 0x00000001ff0c7819 */ /* 0x000fe4000001160a */
[----:B------:R-:W-:-:S04]  /*5a80*/  IADD3 R10, P3, P4, RZ, RZ, R11 ;  /* 0x000000ffff0a7210 */ /* 0x000fc80007c7e00b */
[----:B------:R-:W-:-:S04]  /*5a90*/  IADD3.X R12, PT, PT, R3, 0x3fe00000, R12, P3, P4 ;  /* 0x3fe00000030c7810 */ /* 0x000fc80001fe840c */
[----:B------:R-:W-:-:S07]  /*5aa0*/  LOP3.LUT R19, R12, R19, RZ, 0xfc, !PT ;  /* 0x000000130c137212 */ /* 0x000fce00078efcff */
.L_x_88:
[----:B------:R-:W-:Y:S02]  /*5ab0*/  IMAD.MOV.U32 R23, RZ, RZ, 0x0 ;  /* 0x00000000ff177424 */ /* 0x000fe400078e00ff */
[----:B------:R-:W-:Y:S02]  /*5ac0*/  IMAD.MOV.U32 R11, RZ, RZ, R19 ;  /* 0x000000ffff0b7224 */ /* 0x000fe400078e0013 */
[----:B------:R-:W-:Y:S05]  /*5ad0*/  RET.REL.NODEC R22 `(_ZN3cub18CUB_300001_SM_10006detail9transform16transform_kernelINS2_10policy_hubILb1EN4cuda3std3__45tupleIJN6thrust24THRUST_300001_SM_1000_NS6detail15normal_iteratorINSA_10device_ptrIdEEEEEEEE10policy1000El7NewthonIdESF_JPdEEEvT0_iT1_T2_DpNS2_10kernel_argIT3_EE) ;  /* 0xffffffa416487950 */ /* 0x000fea0003c3ffff */
.L_x_95:
[----:B------:R-:W-:-:S00]  /*5ae0*/  BRA `(.L_x_95) ;  /* 0xfffffffc00fc7947 */ /* 0x000fc0000383ffff */
[----:B------:R-:W-:-:S00]  /*5af0*/  NOP ;  /* 0x0000000000007918 */ /* 0x000fc00000000000 */
        /* <DEDUP_REMOVED lines=8> */
.L_x_197:


//--------------------- .text._ZN3cub18CUB_300001_SM_10006detail9transform16transform_kernelINS2_10policy_hubILb1EN4cuda3std3__45tupleIJN6thrust24THRUST_300001_SM_1000_NS6detail15normal_iteratorINSA_10device_ptrIdEEEEEEEE10policy1000Ei7NewthonIdESF_JPdEEEvT0_iT1_T2_DpNS2_10kernel_argIT3_EE --------------------------
	.section	.text._ZN3cub18CUB_300001_SM_10006detail9transform16transform_kernelINS2_10policy_hubILb1EN4cuda3std3__45tupleIJN6thrust24THRUST_300001_SM_1000_NS6detail15normal_iteratorINSA_10device_ptrIdEEEEEEEE10policy1000Ei7NewthonIdESF_JPdEEEvT0_iT1_T2_DpNS2_10kernel_argIT3_EE,"ax",@progbits
	.align	128
        .global         _ZN3cub18CUB_300001_SM_10006detail9transform16transform_kernelINS2_10policy_hubILb1EN4cuda3std3__45tupleIJN6thrust24THRUST_300001_SM_1000_NS6detail15normal_iteratorINSA_10device_ptrIdEEEEEEEE10policy1000Ei7NewthonIdESF_JPdEEEvT0_iT1_T2_DpNS2_10kernel_argIT3_EE
        .type           _ZN3cub18CUB_300001_SM_10006detail9transform16transform_kernelINS2_10policy_hubILb1EN4cuda3std3__45tupleIJN6thrust24THRUST_300001_SM_1000_NS6detail15normal_iteratorINSA_10device_ptrIdEEEEEEEE10policy1000Ei7NewthonIdESF_JPdEEEvT0_iT1_T2_DpNS2_10kernel_argIT3_EE,@function
        .size           _ZN3cub18CUB_300001_SM_10006detail9transform16transform_kernelINS2_10policy_hubILb1EN4cuda3std3__45tupleIJN6thrust24THRUST_300001_SM_1000_NS6detail15normal_iteratorINSA_10device_ptrIdEEEEEEEE10policy1000Ei7NewthonIdESF_JPdEEEvT0_iT1_T2_DpNS2_10kernel_argIT3_EE,(.L_x_200 - _ZN3cub18CUB_300001_SM_10006detail9transform16transform_kernelINS2_10policy_hubILb1EN4cuda3std3__45tupleIJN6thrust24THRUST_300001_SM_1000_NS6detail15normal_iteratorINSA_10device_ptrIdEEEEEEEE10policy1000Ei7NewthonIdESF_JPdEEEvT0_iT1_T2_DpNS2_10kernel_argIT3_EE)
        .other          _ZN3cub18CUB_300001_SM_10006detail9transform16transform_kernelINS2_10policy_hubILb1EN4cuda3std3__45tupleIJN6thrust24THRUST_300001_SM_1000_NS6detail15normal_iteratorINSA_10device_ptrIdEEEEEEEE10policy1000Ei7NewthonIdESF_JPdEEEvT0_iT1_T2_DpNS2_10kernel_argIT3_EE,@"STO_CUDA_ENTRY STV_DEFAULT"
_ZN3cub18CUB_300001_SM_10006detail9transform16transform_kernelINS2_10policy_hubILb1EN4cuda3std3__45tupleIJN6thrust24THRUST_300001_SM_1000_NS6detail15normal_iteratorINSA_10device_ptrIdEEEEEEEE10policy1000Ei7NewthonIdESF_JPdEEEvT0_iT1_T2_DpNS2_10kernel_argIT3_EE:
.text._ZN3cub18CUB_300001_SM_10006detail9transform16transform_kernelINS2_10policy_hubILb1EN4cuda3std3__45tupleIJN6thrust24THRUST_300001_SM_1000_NS6detail15normal_iteratorINSA_10device_ptrIdEEEEEEEE10policy1000Ei7NewthonIdESF_JPdEEEvT0_iT1_T2_DpNS2_10kernel_argIT3_EE:
[----:B------:R-:W0:Y:S08]  /*0000*/  LDC R1, c[0x0][0x37c] ;  /* 0x0000df00ff017b82 */ /* 0x000e300000000800 */
[----:B------:R-:W1:Y:S01]  /*0010*/  LDC.64 R10, c[0x0][0x380] ;  /* 0x0000e000ff0a7b82 */ /* 0x000e620000000a00 */
[----:B------:R-:W2:Y:S01]  /*0020*/  S2R R0, SR_TID.X ;  /* 0x0000000000007919 */ /* 0x000ea20000002100 */
[----:B------:R-:W3:Y:S01]  /*0030*/  LDCU.64 UR4, c[0x0][0x358] ;  /* 0x00006b00ff0477ac */ /* 0x000ee20008000a00 */
[----:B------:R-:W-:Y:S01]  /*0040*/  BSSY.RECONVERGENT B0, `(.L_x_96) ;  /* 0x0000016000007945 */ /* 0x000fe20003800200 */
[----:B0-----:R-:W-:-:S04]  /*0050*/  VIADD R1, R1, 0xffffffd8 ;  /* 0xffffffd801017836 */ /* 0x001fc80000000000 */
[----:B------:R-:W0:Y:S08]  /*0060*/  S2UR UR6, SR_CTAID.X ;  /* 0x00000000000679c3 */ /* 0x000e300000002500 */
[----:B------:R-:W4:Y:S01]  /*0070*/  LDC.64 R4, c[0x0][0x390] ;  /* 0x0000e400ff047b82 */ /* 0x000f220000000a00 */
[----:B-1----:R-:W-:-:S04]  /*0080*/  IMAD.SHL.U32 R2, R11, 0x80, RZ ;  /* 0x000000800b027824 */ /* 0x002fc800078e00ff */
[----:B0-----:R-:W-:Y:S02]  /*0090*/  IMAD R7, R2, UR6, RZ ;  /* 0x0000000602077c24 */ /* 0x001fe4000f8e02ff */
[----:B--2---:R-:W-:Y:S02]  /*00a0*/  IMAD.SHL.U32 R9, R0, 0x80, RZ ;  /* 0x0000008000097824 */ /* 0x004fe400078e00ff */
[----:B------:R-:W-:-:S05]  /*00b0*/  IMAD.IADD R3, R10, 0x1, -R7 ;  /* 0x000000010a037824 */ /* 0x000fca00078e0a07 */
[CC--:B------:R-:W-:Y:S02]  /*00c0*/  VIMNMX R10, PT, PT, R2.reuse, R3.reuse, PT ;  /* 0x00000003020a7248 */ /* 0x0c0fe40003fe0100 */
[----:B------:R-:W-:-:S03]  /*00d0*/  ISETP.GT.AND P1, PT, R2, R3, PT ;  /* 0x000000030200720c */ /* 0x000fc60003f24270 */
[----:B------:R-:W-:-:S05]  /*00e0*/  IMAD.SHL.U32 R6, R10, 0x8, RZ ;  /* 0x000000080a067824 */ /* 0x000fca00078e00ff */
[----:B------:R-:W-:-:S13]  /*00f0*/  ISETP.GE.AND P0, PT, R9, R6, PT ;  /* 0x000000060900720c */ /* 0x000fda0003f06270 */
[----:B---34-:R-:W-:Y:S05]  /*0100*/  @P0 BRA `(.L_x_97) ;  /* 0x0000000000240947 */ /* 0x018fea0003800000 */
[----:B------:R-:W0:Y:S02]  /*0110*/  LDC.64 R2, c[0x0][0x398] ;  /* 0x0000e600ff027b82 */ /* 0x000e240000000a00 */
[----:B0-----:R-:W-:-:S04]  /*0120*/  IMAD.WIDE.U32 R2, R0, 0x80, R2 ;  /* 0x0000008000027825 */ /* 0x001fc800078e0002 */
[----:B------:R-:W-:-:S07]  /*0130*/  IMAD.WIDE R2, R7, 0x8, R2 ;  /* 0x0000000807027825 */ /* 0x000fce00078e0202 */
.L_x_98:
[----:B------:R-:W-:Y:S01]  /*0140*/  VIADD R9, R9, 0x4000 ;  /* 0x0000400009097836 */ /* 0x000fe20000000000 */
[----:B------:R0:W-:Y:S04]  /*0150*/  CCTL.E.PF2 [R2] ;  /* 0x000000000200798f */ /* 0x0001e80000800100 */
[----:B------:R-:W-:Y:S02]  /*0160*/  ISETP.GE.AND P0, PT, R9, R6, PT ;  /* 0x000000060900720c */ /* 0x000fe40003f06270 */
[----:B0-----:R-:W-:-:S05]  /*0170*/  IADD3 R2, P2, PT, R2, 0x4000, RZ ;  /* 0x0000400002027810 */ /* 0x001fca0007f5e0ff */
[----:B------:R-:W-:-:S06]  /*0180*/  IMAD.X R3, RZ, RZ, R3, P2 ;  /* 0x000000ffff037224 */ /* 0x000fcc00010e0603 */
[----:B------:R-:W-:Y:S05]  /*0190*/  @!P0 BRA `(.L_x_98) ;  /* 0xfffffffc00e88947 */ /* 0x000fea000383ffff */
.L_x_97:
[----:B------:R-:W-:Y:S05]  /*01a0*/  BSYNC.RECONVERGENT B0 ;  /* 0x0000000000007941 */ /* 0x000fea0003800200 */
.L_x_96:
[----:B------:R-:W-:Y:S01]  /*01b0*/  IMAD.WIDE R4, R7, 0x8, R4 ;  /* 0x0000000807047825 */ /* 0x000fe200078e0204 */
[----:B------:R-:W-:Y:S06]  /*01c0*/  @P1 BRA `(.L_x_99) ;  /* 0x0000001c00bc1947 */ /* 0x000fec0003800000 */
[----:B------:R-:W-:-:S13]  /*01d0*/  ISETP.GE.AND P0, PT, R11, 0x1, PT ;  /* 0x000000010b00780c */ /* 0x000fda0003f06270 */
[----:B------:R-:W-:Y:S05]  /*01e0*/  @!P0 EXIT ;  /* 0x000000000000894d */ /* 0x000fea0003800000 */
[----:B------:R-:W-:Y:S02]  /*01f0*/  IMAD R10, R11, UR6, RZ ;  /* 0x000000060b0a7c24 */ /* 0x000fe4000f8e02ff */
[----:B------:R-:W-:Y:S02]  /*0200*/  IMAD.MOV.U32 R11, RZ, RZ, RZ ;  /* 0x000000ffff0b7224 */ /* 0x000fe400078e00ff */
[----:B------:R-:W-:-:S07]  /*0210*/  IMAD.SHL.U32 R10, R10, 0x80, RZ ;  /* 0x000000800a0a7824 */ /* 0x000fce00078e00ff */
.L_x_137:
[----:B------:R-:W0:Y:S01]  /*0220*/  LDC.64 R6, c[0x0][0x398] ;  /* 0x0000e600ff067b82 */ /* 0x000e220000000a00 */
[----:B------:R-:W-:Y:S02]  /*0230*/  IMAD R25, R11, 0x80, R0 ;  /* 0x000000800b197824 */ /* 0x000fe400078e0200 */
[----:B0-----:R-:W-:-:S04]  /*0240*/  IMAD.WIDE R6, R10, 0x8, R6 ;  /* 0x000000080a067825 */ /* 0x001fc800078e0206 */
        /* <DEDUP_REMOVED lines=30> */
[----:B------:R-:W-:Y:S05]  /*0430*/  CALL.REL.NOINC `($_ZN3cub18CUB_300001_SM_10006detail9transform16transform_kernelINS2_10policy_hubILb1EN4cuda3std3__45tupleIJN6thrust24THRUST_300001_SM_1000_NS6detail15normal_iteratorINSA_10device_ptrIdEEEEEEEE10policy1000Ei7NewthonIdESF_JPdEEEvT0_iT1_T2_DpNS2_10kernel_argIT3_EE$__internal_trig_reduction_slowpathd) ;  /* 0x0000004c00007944 */ /* 0x000fea0003c00000 */
.L_x_103:
[----:B------:R-:W-:Y:S05]  /*0440*/  BSYNC.RECONVERGENT B3 ;  /* 0x0000000000037941 */ /* 0x000fea0003800200 */
.L_x_102:
[----:B------:R-:W-:-:S04]  /*0450*/  LOP3.LUT R2, R2, 0x1, RZ, 0xc0, !PT ;  /* 0x0000000102027812 */ /* 0x000fc800078ec0ff */
[----:B------:R-:W-:-:S13]  /*0460*/  ISETP.NE.U32.AND P0, PT, R2, 0x1, PT ;  /* 0x000000010200780c */ /* 0x000fda0003f05070 */
.L_x_101:
[----:B------:R-:W-:Y:S05]  /*0470*/  BSYNC.RECONVERGENT B2 ;  /* 0x0000000000027941 */ /* 0x000fea0003800200 */
.L_x_100:
        /* <DEDUP_REMOVED lines=47> */
[----:B------:R-:W-:Y:S02]  /*0770*/  DMUL R20, R2, R12 ;  /* 0x0000000c02147228 */ /* 0x000fe40000000000 */
[----:B------:R-:W-:-:S06]  /*0780*/  @!P1 DMUL R2, RZ, R30 ;  /* 0x0000001eff029228 */ /* 0x000fcc0000000000 */
        /* <DEDUP_REMOVED lines=12> */
.L_x_105:
[----:B------:R-:W-:Y:S05]  /*0850*/  BSYNC.RECONVERGENT B0 ;  /* 0x0000000000007941 */ /* 0x000fea0003800200 */
.L_x_104:
        /* <DEDUP_REMOVED lines=24> */
[----:B------:R-:W-:Y:S02]  /*09e0*/  IMAD.MOV.U32 R12, RZ, RZ, R2 ;  /* 0x000000ffff0c7224 */ /* 0x000fe400078e0002 */
[----:B------:R-:W-:Y:S02]  /*09f0*/  IMAD.MOV.U32 R2, RZ, RZ, R14 ;  /* 0x000000ffff027224 */ /* 0x000fe400078e000e */
[----:B------:R-:W-:-:S07]  /*0a00*/  IMAD.MOV.U32 R3, RZ, RZ, R15 ;  /* 0x000000ffff037224 */ /* 0x000fce00078e000f */
.L_x_109:
[----:B------:R-:W-:Y:S05]  /*0a10*/  BSYNC.RECONVERGENT B3 ;  /* 0x0000000000037941 */ /* 0x000fea0003800200 */
.L_x_108:
[----:B------:R-:W-:-:S07]  /*0a20*/  VIADD R24, R12, 0x1 ;  /* 0x000000010c187836 */ /* 0x000fce0000000000 */
.L_x_107:
[----:B------:R-:W-:Y:S05]  /*0a30*/  BSYNC.RECONVERGENT B2 ;  /* 0x0000000000027941 */ /* 0x000fea0003800200 */
.L_x_106:
        /* <DEDUP_REMOVED lines=10> */
[----:B------:R-:W-:Y:S01]  /*0ae0*/  BSSY.RECONVERGENT B0, `(.L_x_110) ;  /* 0x0000018000007945 */ /* 0x000fe20003800200 */
[----:B------:R-:W-:Y:S01]  /*0af0*/  IMAD.MOV.U32 R31, RZ, RZ, 0x3da8ff83 ;  /* 0x3da8ff83ff1f7424 */ /* 0x000fe200078e00ff */
[----:B------:R-:W-:Y:S01]  /*0b00*/  ISETP.NE.U32.AND P0, PT, R28, 0x1, PT ;  /* 0x000000011c00780c */ /* 0x000fe20003f05070 */
[----:B------:R-:W-:-:S03]  /*0b10*/  DMUL R28, R2, R2 ;  /* 0x00000002021c7228 */ /* 0x000fc60000000000 */
[----:B------:R-:W-:Y:S02]  /*0b20*/  FSEL R30, R30, -8.06006814911005101289e+34, !P0 ;  /* 0xf9785eba1e1e7808 */ /* 0x000fe40004000000 */
[----:B------:R-:W-:-:S06]  /*0b30*/  FSEL R31, -R31, 0.11223486810922622681, !P0 ;  /* 0x3de5db651f1f7808 */ /* 0x000fcc0004000100 */
[----:B--2---:R-:W-:-:S08]  /*0b40*/  DFMA R12, R28, R30, R12 ;  /* 0x0000001e1c0c722b */ /* 0x004fd0000000000c */
[----:B------:R-:W-:-:S08]  /*0b50*/  DFMA R12, R28, R12, R14 ;  /* 0x0000000c1c0c722b */ /* 0x000fd0000000000e */
[----:B---3--:R-:W-:-:S08]  /*0b60*/  DFMA R12, R28, R12, R16 ;  /* 0x0000000c1c0c722b */ /* 0x008fd00000000010 */
[----:B------:R-:W-:Y:S01]  /*0b70*/  DFMA R12, R28, R12, R18 ;  /* 0x0000000c1c0c722b */ /* 0x000fe20000000012 */
[----:B------:R-:W-:-:S07]  /*0b80*/  MOV R18, 0xc60 ;  /* 0x00000c6000127802 */ /* 0x000fce0000000f00 */
        /* <DEDUP_REMOVED lines=12> */
[----:B------:R-:W-:Y:S05]  /*0c50*/  CALL.REL.NOINC `($_ZN3cub18CUB_300001_SM_10006detail9transform16transform_kernelINS2_10policy_hubILb1EN4cuda3std3__45tupleIJN6thrust24THRUST_300001_SM_1000_NS6detail15normal_iteratorINSA_10device_ptrIdEEEEEEEE10policy1000Ei7NewthonIdESF_JPdEEEvT0_iT1_T2_DpNS2_10kernel_argIT3_EE$__internal_accurate_pow) ;  /* 0x0000003800547944 */ /* 0x000fea0003c00000 */
[----:B------:R-:W-:Y:S05]  /*0c60*/  BSYNC.RECONVERGENT B0 ;  /* 0x0000000000007941 */ /* 0x000fea0003800200 */
.L_x_110:
        /* <DEDUP_REMOVED lines=14> */
.L_x_112:
[----:B------:R-:W-:Y:S05]  /*0d50*/  BSYNC.RECONVERGENT B0 ;  /* 0x0000000000007941 */ /* 0x000fea0003800200 */
.L_x_111:
        /* <DEDUP_REMOVED lines=22> */
[----:B------:R-:W-:Y:S05]  /*0ec0*/  CALL.REL.NOINC `($__internal_1_$__cuda_sm20_div_rn_f64_full) ;  /* 0x0000003000507944 */ /* 0x000fea0003c00000 */
[----:B------:R-:W-:Y:S02]  /*0ed0*/  IMAD.MOV.U32 R2, RZ, RZ, R30 ;  /* 0x000000ffff027224 */ /* 0x000fe400078e001e */
[----:B------:R-:W-:-:S07]  /*0ee0*/  IMAD.MOV.U32 R3, RZ, RZ, R31 ;  /* 0x000000ffff037224 */ /* 0x000fce00078e001f */
.L_x_114:
[----:B------:R-:W-:Y:S05]  /*0ef0*/  BSYNC.RECONVERGENT B0 ;  /* 0x0000000000007941 */ /* 0x000fea0003800200 */
.L_x_113:
        /* <DEDUP_REMOVED lines=23> */
[----:B------:R-:W-:Y:S02]  /*1070*/  IMAD.MOV.U32 R12, RZ, RZ, R26 ;  /* 0x000000ffff0c7224 */ /* 0x000fe400078e001a */
[----:B------:R-:W-:Y:S02]  /*1080*/  IMAD.MOV.U32 R13, RZ, RZ, R27 ;  /* 0x000000ffff0d7224 */ /* 0x000fe400078e001b */
[----:B------:R-:W-:-:S07]  /*1090*/  IMAD.MOV.U32 R3, RZ, RZ, R15 ;  /* 0x000000ffff037224 */ /* 0x000fce00078e000f */
[----:B------:R-:W-:Y:S05]  /*10a0*/  CALL.REL.NOINC `($__internal_1_$__cuda_sm20_div_rn_f64_full) ;  /* 0x0000002c00d87944 */ /* 0x000fea0003c00000 */
[----:B------:R-:W-:Y:S02]  /*10b0*/  IMAD.MOV.U32 R2, RZ, RZ, R30 ;  /* 0x000000ffff027224 */ /* 0x000fe400078e001e */
[----:B------:R-:W-:-:S07]  /*10c0*/  IMAD.MOV.U32 R3, RZ, RZ, R31 ;  /* 0x000000ffff037224 */ /* 0x000fce00078e001f */
.L_x_116:
[----:B------:R-:W-:Y:S05]  /*10d0*/  BSYNC.RECONVERGENT B0 ;  /* 0x0000000000007941 */ /* 0x000fea0003800200 */
.L_x_115:
[----:B------:R-:W-:Y:S01]  /*10e0*/  UMOV UR8, 0xd2f1a9fc ;  /* 0xd2f1a9fc00087882 */ /* 0x000fe20000000000 */
[----:B------:R-:W-:Y:S01]  /*10f0*/  UMOV UR9, 0x3f50624d ;  /* 0x3f50624d00097882 */ /* 0x000fe20000000000 */
[----:B------:R-:W0:Y:S01]  /*1100*/  LDCU.64 UR6, c[0x4][0x160] ;  /* 0x01002c00ff0677ac */ /* 0x000e220008000a00 */
[----:B------:R-:W-:Y:S01]  /*1110*/  DSETP.GE.AND P0, PT, |R2|, UR8, PT ;  /* 0x0000000802007e2a */ /* 0x000fe2000bf06200 */
[----:B------:R-:W-:-:S13]  /*1120*/  BSSY.RECONVERGENT B2, `(.L_x_117) ;  /* 0x00000f2000027945 */ /* 0x000fda0003800200 */
[----:B------:R-:W-:Y:S05]  /*1130*/  @!P0 BRA `(.L_x_118) ;  /* 0x0000000c00c08947 */ /* 0x000fea0003800000 */
[----:B------:R-:W-:-:S07]  /*1140*/  IMAD.MOV.U32 R24, RZ, RZ, 0x1 ;  /* 0x00000001ff187424 */ /* 0x000fce00078e00ff */
.L_x_136:
        /* <DEDUP_REMOVED lines=28> */
[----:B0-----:R-:W-:Y:S05]  /*1310*/  CALL.REL.NOINC `($_ZN3cub18CUB_300001_SM_10006detail9transform16transform_kernelINS2_10policy_hubILb1EN4cuda3std3__45tupleIJN6thrust24THRUST_300001_SM_1000_NS6detail15normal_iteratorINSA_10device_ptrIdEEEEEEEE10policy1000Ei7NewthonIdESF_JPdEEEvT0_iT1_T2_DpNS2_10kernel_argIT3_EE$__internal_trig_reduction_slowpathd) ;  /* 0x0000003c00487944 */ /* 0x001fea0003c00000 */
.L_x_122:
[----:B0-----:R-:W-:Y:S05]  /*1320*/  BSYNC.RECONVERGENT B4 ;  /* 0x0000000000047941 */ /* 0x001fea0003800200 */
.L_x_121:
[----:B------:R-:W-:-:S04]  /*1330*/  LOP3.LUT R2, R2, 0x1, RZ, 0xc0, !PT ;  /* 0x0000000102027812 */ /* 0x000fc800078ec0ff */
[----:B------:R-:W-:-:S13]  /*1340*/  ISETP.NE.U32.AND P0, PT, R2, 0x1, PT ;  /* 0x000000010200780c */ /* 0x000fda0003f05070 */
.L_x_120:
[----:B0-----:R-:W-:Y:S05]  /*1350*/  BSYNC.RECONVERGENT B3 ;  /* 0x0000000000037941 */ /* 0x001fea0003800200 */
.L_x_119:
[----:B------:R-:W-:Y:S01]  /*1360*/  DMUL R2, R14, R14 ;  /* 0x0000000e0e027228 */ /* 0x000fe20000000000 */
[----:B------:R-:W-:Y:S01]  /*1370*/  IMAD.MOV.U32 R12, RZ, RZ, 0x5b27ebb1 ;  /* 0x5b27ebb1ff0c7424 */ /* 0x000fe200078e00ff */
[----:B------:R-:W-:Y:S01]  /*1380*/  UMOV UR8, 0x2799bcb9 ;  /* 0x2799bcb900087882 */ /* 0x000fe20000000000 */
[----:B------:R-:W-:Y:S01]  /*1390*/  IMAD.MOV.U32 R13, RZ, RZ, 0x3ef9757c ;  /* 0x3ef9757cff0d7424 */ /* 0x000fe200078e00ff */
[----:B------:R-:W-:Y:S01]  /*13a0*/  UMOV UR9, 0x3ee48dac ;  /* 0x3ee48dac00097882 */ /* 0x000fe20000000000 */
[----:B------:R-:W-:Y:S04]  /*13b0*/  BSSY.RECONVERGENT B0, `(.L_x_123) ;  /* 0x0000037000007945 */ /* 0x000fe80003800200 */
        /* <DEDUP_REMOVED lines=54> */
.L_x_124:
[----:B------:R-:W-:Y:S05]  /*1720*/  BSYNC.RECONVERGENT B0 ;  /* 0x0000000000007941 */ /* 0x000fea0003800200 */
.L_x_123:
        /* <DEDUP_REMOVED lines=27> */
.L_x_128:
[----:B------:R-:W-:Y:S05]  /*18e0*/  BSYNC.RECONVERGENT B4 ;  /* 0x0000000000047941 */ /* 0x000fea0003800200 */
.L_x_127:
[----:B------:R-:W-:-:S07]  /*18f0*/  VIADD R32, R12, 0x1 ;  /* 0x000000010c207836 */ /* 0x000fce0000000000 */
.L_x_126:
[----:B------:R-:W-:Y:S05]  /*1900*/  BSYNC.RECONVERGENT B3 ;  /* 0x0000000000037941 */ /* 0x000fea0003800200 */
.L_x_125:
        /* <DEDUP_REMOVED lines=34> */
.L_x_129:
        /* <DEDUP_REMOVED lines=14> */
.L_x_131:
[----:B------:R-:W-:Y:S05]  /*1c10*/  BSYNC.RECONVERGENT B0 ;  /* 0x0000000000007941 */ /* 0x000fea0003800200 */
.L_x_130:
        /* <DEDUP_REMOVED lines=25> */
.L_x_133:
[----:B------:R-:W-:Y:S05]  /*1db0*/  BSYNC.RECONVERGENT B0 ;  /* 0x0000000000007941 */ /* 0x000fea0003800200 */
.L_x_132:
        /* <DEDUP_REMOVED lines=29> */
.L_x_135:
[----:B------:R-:W-:Y:S05]  /*1f90*/  BSYNC.RECONVERGENT B0 ;  /* 0x0000000000007941 */ /* 0x000fea0003800200 */
.L_x_134:
        /* <DEDUP_REMOVED lines=10> */
.L_x_118:
[----:B0-----:R-:W-:Y:S05]  /*2040*/  BSYNC.RECONVERGENT B2 ;  /* 0x0000000000027941 */ /* 0x001fea0003800200 */
.L_x_117:
[----:B------:R-:W0:Y:S01]  /*2050*/  LDCU UR8, c[0x0][0x384] ;  /* 0x00007080ff0877ac */ /* 0x000e220008000800 */
[----:B------:R-:W-:Y:S02]  /*2060*/  VIADD R11, R11, 0x1 ;  /* 0x000000010b0b7836 */ /* 0x000fe40000000000 */
[----:B------:R-:W-:-:S05]  /*2070*/  IMAD.WIDE R2, R25, 0x8, R4 ;  /* 0x0000000819027825 */ /* 0x000fca00078e0204 */
[----:B------:R1:W-:Y:S01]  /*2080*/  STG.E.64 desc[UR4][R2.64], R8 ;  /* 0x0000000802007986 */ /* 0x0003e2000c101b04 */
[----:B0-----:R-:W-:-:S13]  /*2090*/  ISETP.NE.AND P0, PT, R11, UR8, PT ;  /* 0x000000080b007c0c */ /* 0x001fda000bf05270 */
[----:B-1----:R-:W-:Y:S05]  /*20a0*/  @!P0 EXIT ;  /* 0x000000000000894d */ /* 0x002fea0003800000 */
[----:B------:R-:W-:Y:S05]  /*20b0*/  BRA `(.L_x_137) ;  /* 0xffffffe000587947 */ /* 0x000fea000383ffff */
.L_x_99:
[----:B------:R-:W-:-:S13]  /*20c0*/  ISETP.GE.AND P0, PT, R11, 0x1, PT ;  /* 0x000000010b00780c */ /* 0x000fda0003f06270 */
[----:B------:R-:W-:Y:S05]  /*20d0*/  @!P0 EXIT ;  /* 0x000000000000894d */ /* 0x000fea0003800000 */
[----:B------:R-:W-:-:S07]  /*20e0*/  IMAD.MOV.U32 R11, RZ, RZ, RZ ;  /* 0x000000ffff0b7224 */ /* 0x000fce00078e00ff */
.L_x_177:
[C---:B------:R-:W-:Y:S01]  /*20f0*/  IMAD R25, R11.reuse, 0x80, R0 ;  /* 0x000000800b197824 */ /* 0x040fe200078e0200 */
[----:B0-----:R-:W0:Y:S01]  /*2100*/  LDCU UR6, c[0x0][0x384] ;  /* 0x00007080ff0677ac */ /* 0x001e220008000800 */
[----:B------:R-:W-:Y:S01]  /*2110*/  VIADD R11, R11, 0x1 ;  /* 0x000000010b0b7836 */ /* 0x000fe20000000000 */
[----:B------:R-:W-:Y:S02]  /*2120*/  BSSY.RECONVERGENT B2, `(.L_x_138) ;  /* 0x00001ec000027945 */ /* 0x000fe40003800200 */
[----:B------:R-:W-:Y:S02]  /*2130*/  ISETP.GE.AND P0, PT, R25, R10, PT ;  /* 0x0000000a1900720c */ /* 0x000fe40003f06270 */
[----:B0-----:R-:W-:-:S11]  /*2140*/  ISETP.NE.AND P1, PT, R11, UR6, PT ;  /* 0x000000060b007c0c */ /* 0x001fd6000bf25270 */
[----:B------:R-:W-:Y:S05]  /*2150*/  @P0 BRA `(.L_x_139) ;  /* 0x0000001c00a00947 */ /* 0x000fea0003800000 */
[----:B------:R-:W0:Y:S01]  /*2160*/  S2R R6, SR_CTAID.X ;  /* 0x0000000000067919 */ /* 0x000e220000002500 */
[----:B------:R-:W1:Y:S01]  /*2170*/  LDC.64 R2, c[0x0][0x398] ;  /* 0x0000e600ff027b82 */ /* 0x000e620000000a00 */
[----:B0-----:R-:W-:-:S04]  /*2180*/  IMAD R6, R6, UR6, RZ ;  /* 0x0000000606067c24 */ /* 0x001fc8000f8e02ff */
[----:B------:R-:W-:-:S04]  /*2190*/  IMAD.SHL.U32 R7, R6, 0x80, RZ ;  /* 0x0000008006077824 */ /* 0x000fc800078e00ff */
[----:B-1----:R-:W-:-:S04]  /*21a0*/  IMAD.WIDE R2, R7, 0x8, R2 ;  /* 0x0000000807027825 */ /* 0x002fc800078e0202 */
        /* <DEDUP_REMOVED lines=31> */
.L_x_143:
[----:B------:R-:W-:Y:S05]  /*23a0*/  BSYNC.RECONVERGENT B4 ;  /* 0x0000000000047941 */ /* 0x000fea0003800200 */
.L_x_142:
[----:B------:R-:W-:-:S04]  /*23b0*/  LOP3.LUT R2, R2, 0x1, RZ, 0xc0, !PT ;  /* 0x0000000102027812 */ /* 0x000fc800078ec0ff */
[----:B------:R-:W-:-:S13]  /*23c0*/  ISETP.NE.U32.AND P0, PT, R2, 0x1, PT ;  /* 0x000000010200780c */ /* 0x000fda0003f05070 */
.L_x_141:
[----:B------:R-:W-:Y:S05]  /*23d0*/  BSYNC.RECONVERGENT B3 ;  /* 0x0000000000037941 */ /* 0x000fea0003800200 */
.L_x_140:
        /* <DEDUP_REMOVED lines=61> */
.L_x_145:
[----:B------:R-:W-:Y:S05]  /*27b0*/  BSYNC.RECONVERGENT B0 ;  /* 0x0000000000007941 */ /* 0x000fea0003800200 */
.L_x_144:
        /* <DEDUP_REMOVED lines=27> */
.L_x_149:
[----:B------:R-:W-:Y:S05]  /*2970*/  BSYNC.RECONVERGENT B4 ;  /* 0x0000000000047941 */ /* 0x000fea0003800200 */
.L_x_148:
[----:B------:R-:W-:-:S07]  /*2980*/  VIADD R24, R12, 0x1 ;  /* 0x000000010c187836 */ /* 0x000fce0000000000 */
.L_x_147:
[----:B------:R-:W-:Y:S05]  /*2990*/  BSYNC.RECONVERGENT B3 ;  /* 0x0000000000037941 */ /* 0x000fea0003800200 */
.L_x_146:
        /* <DEDUP_REMOVED lines=35> */
.L_x_150:
        /* <DEDUP_REMOVED lines=14> */
.L_x_152:
[----:B------:R-:W-:Y:S05]  /*2cb0*/  BSYNC.RECONVERGENT B0 ;  /* 0x0000000000007941 */ /* 0x000fea0003800200 */
.L_x_151:
        /* <DEDUP_REMOVED lines=25> */
.L_x_154:
[----:B------:R-:W-:Y:S05]  /*2e50*/  BSYNC.RECONVERGENT B0 ;  /* 0x0000000000007941 */ /* 0x000fea0003800200 */
.L_x_153:
        /* <DEDUP_REMOVED lines=29> */
.L_x_156:
[----:B------:R-:W-:Y:S05]  /*3030*/  BSYNC.RECONVERGENT B0 ;  /* 0x0000000000007941 */ /* 0x000fea0003800200 */
.L_x_155:
[----:B------:R-:W-:Y:S01]  /*3040*/  UMOV UR8, 0xd2f1a9fc ;  /* 0xd2f1a9fc00087882 */ /* 0x000fe20000000000 */
[----:B------:R-:W-:Y:S01]  /*3050*/  UMOV UR9, 0x3f50624d ;  /* 0x3f50624d00097882 */ /* 0x000fe20000000000 */
[----:B------:R-:W-:Y:S01]  /*3060*/  BSSY.RECONVERGENT B3, `(.L_x_157) ;  /* 0x00000f5000037945 */ /* 0x000fe20003800200 */
[----:B------:R-:W-:-:S14]  /*3070*/  DSETP.GE.AND P0, PT, |R2|, UR8, PT ;  /* 0x0000000802007e2a */ /* 0x000fdc000bf06200 */
[----:B------:R-:W-:Y:S05]  /*3080*/  @!P0 BRA `(.L_x_158) ;  /* 0x0000000c00c88947 */ /* 0x000fea0003800000 */
[----:B------:R-:W-:-:S07]  /*3090*/  IMAD.MOV.U32 R24, RZ, RZ, 0x1 ;  /* 0x00000001ff187424 */ /* 0x000fce00078e00ff */
.L_x_176:
        /* <DEDUP_REMOVED lines=29> */
.L_x_162:
[----:B------:R-:W-:Y:S05]  /*3270*/  BSYNC.RECONVERGENT B5 ;  /* 0x0000000000057941 */ /* 0x000fea0003800200 */
.L_x_161:
[----:B------:R-:W-:-:S04]  /*3280*/  LOP3.LUT R2, R2, 0x1, RZ, 0xc0, !PT ;  /* 0x0000000102027812 */ /* 0x000fc800078ec0ff */
[----:B------:R-:W-:-:S13]  /*3290*/  ISETP.NE.U32.AND P0, PT, R2, 0x1, PT ;  /* 0x000000010200780c */ /* 0x000fda0003f05070 */
.L_x_160:
[----:B------:R-:W-:Y:S05]  /*32a0*/  BSYNC.RECONVERGENT B4 ;  /* 0x0000000000047941 */ /* 0x000fea0003800200 */
.L_x_159:
        /* <DEDUP_REMOVED lines=61> */
.L_x_164:
[----:B------:R-:W-:Y:S05]  /*3680*/  BSYNC.RECONVERGENT B0 ;  /* 0x0000000000007941 */ /* 0x000fea0003800200 */
.L_x_163:
        /* <DEDUP_REMOVED lines=27> */
.L_x_168:
[----:B------:R-:W-:Y:S05]  /*3840*/  BSYNC.RECONVERGENT B5 ;  /* 0x0000000000057941 */ /* 0x000fea0003800200 */
.L_x_167:
[----:B------:R-:W-:-:S07]  /*3850*/  VIADD R32, R12, 0x1 ;  /* 0x000000010c207836 */ /* 0x000fce0000000000 */
.L_x_166:
[----:B------:R-:W-:Y:S05]  /*3860*/  BSYNC.RECONVERGENT B4 ;  /* 0x0000000000047941 */ /* 0x000fea0003800200 */
.L_x_165:
        /* <DEDUP_REMOVED lines=35> */
.L_x_169:
        /* <DEDUP_REMOVED lines=14> */
.L_x_171:
[----:B------:R-:W-:Y:S05]  /*3b80*/  BSYNC.RECONVERGENT B0 ;  /* 0x0000000000007941 */ /* 0x000fea0003800200 */
.L_x_170:
        /* <DEDUP_REMOVED lines=25> */
.L_x_173:
[----:B------:R-:W-:Y:S05]  /*3d20*/  BSYNC.RECONVERGENT B0 ;  /* 0x0000000000007941 */ /* 0x000fea0003800200 */
.L_x_172:
        /* <DEDUP_REMOVED lines=29> */
.L_x_175:
[----:B------:R-:W-:Y:S05]  /*3f00*/  BSYNC.RECONVERGENT B0 ;  /* 0x0000000000007941 */ /* 0x000fea0003800200 */
.L_x_174:
        /* <DEDUP_REMOVED lines=10> */
.L_x_158:
[----:B------:R-:W-:Y:S05]  /*3fb0*/  BSYNC.RECONVERGENT B3 ;  /* 0x0000000000037941 */ /* 0x000fea0003800200 */
.L_x_157:
[----:B------:R-:W-:-:S05]  /*3fc0*/  IMAD.WIDE R2, R25, 0x8, R4 ;  /* 0x0000000819027825 */ /* 0x000fca00078e0204 */
[----:B------:R0:W-:Y:S02]  /*3fd0*/  STG.E.64 desc[UR4][R2.64], R8 ;  /* 0x0000000802007986 */ /* 0x0001e4000c101b04 */
.L_x_139:
[----:B------:R-:W-:Y:S05]  /*3fe0*/  BSYNC.RECONVERGENT B2 ;  /* 0x0000000000027941 */ /* 0x000fea0003800200 */
.L_x_138:
[----:B------:R-:W-:Y:S05]  /*3ff0*/  @P1 BRA `(.L_x_177) ;  /* 0xffffffe0003c1947 */ /* 0x000fea000383ffff */
[----:B------:R-:W-:Y:S05]  /*4000*/  EXIT ;  /* 0x000000000000794d */ /* 0x000fea0003800000 */
        .weak           $__internal_1_$__cuda_sm20_div_rn_f64_full
        .type           $__internal_1_$__cuda_sm20_div_rn_f64_full,@function
        .size           $__internal_1_$__cuda_sm20_div_rn_f64_full,($_ZN3cub18CUB_300001_SM_10006detail9transform16transform_kernelINS2_10policy_hubILb1EN4cuda3std3__45tupleIJN6thrust24THRUST_300001_SM_1000_NS6detail15normal_iteratorINSA_10device_ptrIdEEEEEEEE10policy1000Ei7NewthonIdESF_JPdEEEvT0_iT1_T2_DpNS2_10kernel_argIT3_EE$__internal_accurate_pow - $__internal_1_$__cuda_sm20_div_rn_f64_full)
$__internal_1_$__cuda_sm20_div_rn_f64_full:
[C---:B------:R-:W-:Y:S01]  /*4010*/  FSETP.GEU.AND P0, PT, |R3|.reuse, 1.469367938527859385e-39, PT ;  /* 0x001000000300780b */ /* 0x040fe20003f0e200 */
[----:B------:R-:W-:Y:S01]  /*4020*/  IMAD.MOV.U32 R22, RZ, RZ, 0x1 ;  /* 0x00000001ff167424 */ /* 0x000fe200078e00ff */
[----:B------:R-:W-:Y:S01]  /*4030*/  LOP3.LUT R20, R3, 0x800fffff, RZ, 0xc0, !PT ;  /* 0x800fffff03147812 */ /* 0x000fe200078ec0ff */
[----:B------:R-:W-:Y:S01]  /*4040*/  BSSY.RECONVERGENT B1, `(.L_x_178) ;  /* 0x0000054000017945 */ /* 0x000fe20003800200 */
[C---:B------:R-:W-:Y:S02]  /*4050*/  FSETP.GEU.AND P3, PT, |R13|.reuse, 1.469367938527859385e-39, PT ;  /* 0x001000000d00780b */ /* 0x040fe40003f6e200 */
[----:B------:R-:W-:Y:S01]  /*4060*/  LOP3.LUT R21, R20, 0x3ff00000, RZ, 0xfc, !PT ;  /* 0x3ff0000014157812 */ /* 0x000fe200078efcff */
[----:B------:R-:W-:Y:S01]  /*4070*/  IMAD.MOV.U32 R20, RZ, RZ, R2 ;  /* 0x000000ffff147224 */ /* 0x000fe200078e0002 */
[----:B------:R-:W-:Y:S02]  /*4080*/  LOP3.LUT R15, R13, 0x7ff00000, RZ, 0xc0, !PT ;  /* 0x7ff000000d0f7812 */ /* 0x000fe400078ec0ff */
[----:B------:R-:W-:-:S03]  /*4090*/  LOP3.LUT R18, R3, 0x7ff00000, RZ, 0xc0, !PT ;  /* 0x7ff0000003127812 */ /* 0x000fc600078ec0ff */
[----:B------:R-:W-:Y:S01]  /*40a0*/  @!P0 DMUL R20, R2, 8.98846567431157953865e+307 ;  /* 0x7fe0000002148828 */ /* 0x000fe20000000000 */
[----:B------:R-:W-:-:S03]  /*40b0*/  ISETP.GE.U32.AND P5, PT, R15, R18, PT ;  /* 0x000000120f00720c */ /* 0x000fc60003fa6070 */
[----:B------:R-:W-:Y:S01]  /*40c0*/  @!P3 LOP3.LUT R16, R3, 0x7ff00000, RZ, 0xc0, !PT ;  /* 0x7ff000000310b812 */ /* 0x000fe200078ec0ff */
[----:B------:R-:W-:Y:S01]  /*40d0*/  @!P3 IMAD.MOV.U32 R32, RZ, RZ, RZ ;  /* 0x000000ffff20b224 */ /* 0x000fe200078e00ff */
[----:B------:R-:W0:Y:S02]  /*40e0*/  MUFU.RCP64H R23, R21 ;  /* 0x0000001500177308 */ /* 0x000e240000001800 */
[----:B------:R-:W-:Y:S01]  /*40f0*/  @!P3 ISETP.GE.U32.AND P4, PT, R15, R16, PT ;  /* 0x000000100f00b20c */ /* 0x000fe20003f86070 */
[----:B------:R-:W-:Y:S01]  /*4100*/  IMAD.MOV.U32 R16, RZ, RZ, 0x1ca00000 ;  /* 0x1ca00000ff107424 */ /* 0x000fe200078e00ff */
[----:B------:R-:W-:-:S04]  /*4110*/  @!P0 LOP3.LUT R18, R21, 0x7ff00000, RZ, 0xc0, !PT ;  /* 0x7ff0000015128812 */ /* 0x000fc800078ec0ff */
[C---:B------:R-:W-:Y:S02]  /*4120*/  @!P3 SEL R19, R16.reuse, 0x63400000, !P4 ;  /* 0x634000001013b807 */ /* 0x040fe40006000000 */
[----:B------:R-:W-:Y:S02]  /*4130*/  SEL R17, R16, 0x63400000, !P5 ;  /* 0x6340000010117807 */ /* 0x000fe40006800000 */
[----:B------:R-:W-:-:S04]  /*4140*/  @!P3 LOP3.LUT R19, R19, 0x80000000, R13, 0xf8, !PT ;  /* 0x800000001313b812 */ /* 0x000fc800078ef80d */
[----:B------:R-:W-:Y:S01]  /*4150*/  @!P3 LOP3.LUT R33, R19, 0x100000, RZ, 0xfc, !PT ;  /* 0x001000001321b812 */ /* 0x000fe200078efcff */
        /* <DEDUP_REMOVED lines=10> */
[----:B------:R-:W-:Y:S01]  /*4200*/  DMUL R28, R30, R22 ;  /* 0x000000161e1c7228 */ /* 0x000fe20000000000 */
[----:B------:R-:W-:-:S05]  /*4210*/  VIADD R19, R17, 0xffffffff ;  /* 0xffffffff11137836 */ /* 0x000fca0000000000 */
[----:B------:R-:W-:Y:S01]  /*4220*/  ISETP.GT.U32.AND P0, PT, R19, 0x7feffffe, PT ;  /* 0x7feffffe1300780c */ /* 0x000fe20003f04070 */
[----:B------:R-:W-:Y:S01]  /*4230*/  VIADD R19, R18, 0xffffffff ;  /* 0xffffffff12137836 */ /* 0x000fe20000000000 */
[----:B------:R-:W-:-:S04]  /*4240*/  DFMA R32, R28, -R20, R22 ;  /* 0x800000141c20722b */ /* 0x000fc80000000016 */
[----:B------:R-:W-:-:S04]  /*4250*/  ISETP.GT.U32.OR P0, PT, R19, 0x7feffffe, P0 ;  /* 0x7feffffe1300780c */ /* 0x000fc80000704470 */
[----:B------:R-:W-:-:S09]  /*4260*/  DFMA R28, R30, R32, R28 ;  /* 0x000000201e1c722b */ /* 0x000fd2000000001c */
[----:B------:R-:W-:Y:S05]  /*4270*/  @P0 BRA `(.L_x_179) ;  /* 0x00000000006c0947 */ /* 0x000fea0003800000 */
[----:B------:R-:W-:-:S04]  /*4280*/  LOP3.LUT R12, R3, 0x7ff00000, RZ, 0xc0, !PT ;  /* 0x7ff00000030c7812 */ /* 0x000fc800078ec0ff */
[CC--:B------:R-:W-:Y:S02]  /*4290*/  VIADDMNMX R13, R15.reuse, -R12.reuse, 0xb9600000, !PT ;  /* 0xb96000000f0d7446 */ /* 0x0c0fe4000780090c */
[----:B------:R-:W-:Y:S02]  /*42a0*/  ISETP.GE.U32.AND P0, PT, R15, R12, PT ;  /* 0x0000000c0f00720c */ /* 0x000fe40003f06070 */
[----:B------:R-:W-:Y:S02]  /*42b0*/  VIMNMX R13, PT, PT, R13, 0x46a00000, PT ;  /* 0x46a000000d0d7848 */ /* 0x000fe40003fe0100 */
[----:B------:R-:W-:-:S05]  /*42c0*/  SEL R16, R16, 0x63400000, !P0 ;  /* 0x6340000010107807 */ /* 0x000fca0004000000 */
[----:B------:R-:W-:Y:S02]  /*42d0*/  IMAD.IADD R13, R13, 0x1, -R16 ;  /* 0x000000010d0d7824 */ /* 0x000fe400078e0a10 */
[----:B------:R-:W-:Y:S02]  /*42e0*/  IMAD.MOV.U32 R16, RZ, RZ, RZ ;  /* 0x000000ffff107224 */ /* 0x000fe400078e00ff */
        /* <DEDUP_REMOVED lines=11> */
[----:B------:R-:W-:Y:S01]  /*43a0*/  DMUL.RP R18, R28, R18 ;  /* 0x000000121c127228 */ /* 0x000fe20000008000 */
[----:B------:R-:W-:Y:S01]  /*43b0*/  IMAD.MOV.U32 R16, RZ, RZ, RZ ;  /* 0x000000ffff107224 */ /* 0x000fe200078e00ff */
[----:B------:R-:W-:-:S05]  /*43c0*/  IADD3 R13, PT, PT, -R13, -0x43300000, RZ ;  /* 0xbcd000000d0d7810 */ /* 0x000fca0007ffe1ff */
[----:B------:R-:W-:-:S03]  /*43d0*/  DFMA R16, R30, -R16, R28 ;  /* 0x800000101e10722b */ /* 0x000fc6000000001c */
[----:B------:R-:W-:-:S07]  /*43e0*/  LOP3.LUT R3, R19, R3, RZ, 0x3c, !PT ;  /* 0x0000000313037212 */ /* 0x000fce00078e3cff */
[----:B------:R-:W-:-:S04]  /*43f0*/  FSETP.NEU.AND P0, PT, |R17|, R13, PT ;  /* 0x0000000d1100720b */ /* 0x000fc80003f0d200 */
[----:B------:R-:W-:Y:S02]  /*4400*/  FSEL R30, R18, R30, !P0 ;  /* 0x0000001e121e7208 */ /* 0x000fe40004000000 */
[----:B------:R-:W-:Y:S01]  /*4410*/  FSEL R31, R3, R31, !P0 ;  /* 0x0000001f031f7208 */ /* 0x000fe20004000000 */
[----:B------:R-:W-:Y:S06]  /*4420*/  BRA `(.L_x_180) ;  /* 0x0000000000547947 */ /* 0x000fec0003800000 */
.L_x_179:
        /* <DEDUP_REMOVED lines=16> */
.L_x_182:
[----:B------:R-:W-:Y:S01]  /*4530*/  LOP3.LUT R31, R3, 0x80000, RZ, 0xfc, !PT ;  /* 0x00080000031f7812 */ /* 0x000fe200078efcff */
[----:B------:R-:W-:Y:S01]  /*4540*/  IMAD.MOV.U32 R30, RZ, RZ, R2 ;  /* 0x000000ffff1e7224 */ /* 0x000fe200078e0002 */
[----:B------:R-:W-:Y:S06]  /*4550*/  BRA `(.L_x_180) ;  /* 0x0000000000087947 */ /* 0x000fec0003800000 */
.L_x_181:
[----:B------:R-:W-:Y:S01]  /*4560*/  LOP3.LUT R31, R13, 0x80000, RZ, 0xfc, !PT ;  /* 0x000800000d1f7812 */ /* 0x000fe200078efcff */
[----:B------:R-:W-:-:S07]  /*4570*/  IMAD.MOV.U32 R30, RZ, RZ, R12 ;  /* 0x000000ffff1e7224 */ /* 0x000fce00078e000c */
.L_x_180:
[----:B------:R-:W-:Y:S05]  /*4580*/  BSYNC.RECONVERGENT B1 ;  /* 0x0000000000017941 */ /* 0x000fea0003800200 */
.L_x_178:
[----:B------:R-:W-:-:S04]  /*4590*/  IMAD.MOV.U32 R15, RZ, RZ, 0x0 ;  /* 0x00000000ff0f7424 */ /* 0x000fc800078e00ff */
[----:B------:R-:W-:Y:S05]  /*45a0*/  RET.REL.NODEC R14 `(_ZN3cub18CUB_300001_SM_10006detail9transform16transform_kernelINS2_10policy_hubILb1EN4cuda3std3__45tupleIJN6thrust24THRUST_300001_SM_1000_NS6detail15normal_iteratorINSA_10device_ptrIdEEEEEEEE10policy1000Ei7NewthonIdESF_JPdEEEvT0_iT1_T2_DpNS2_10kernel_argIT3_EE) ;  /* 0xffffffb80e947950 */ /* 0x000fea0003c3ffff */
        .type           $_ZN3cub18CUB_300001_SM_10006detail9transform16transform_kernelINS2_10policy_hubILb1EN4cuda3std3__45tupleIJN6thrust24THRUST_300001_SM_1000_NS6detail15normal_iteratorINSA_10device_ptrIdEEEEEEEE10policy1000Ei7NewthonIdESF_JPdEEEvT0_iT1_T2_DpNS2_10kernel_argIT3_EE$__internal_accurate_pow,@function
        .size           $_ZN3cub18CUB_300001_SM_10006detail9transform16transform_kernelINS2_10policy_hubILb1EN4cuda3std3__45tupleIJN6thrust24THRUST_300001_SM_1000_NS6detail15normal_iteratorINSA_10device_ptrIdEEEEEEEE10policy1000Ei7NewthonIdESF_JPdEEEvT0_iT1_T2_DpNS2_10kernel_argIT3_EE$__internal_accurate_pow,($_ZN3cub18CUB_300001_SM_10006detail9transform16transform_kernelINS2_10policy_hubILb1EN4cuda3std3__45tupleIJN6thrust24THRUST_300001_SM_1000_NS6detail15normal_iteratorINSA_10device_ptrIdEEEEEEEE10policy1000Ei7NewthonIdESF_JPdEEEvT0_iT1_T2_DpNS2_10kernel_argIT3_EE$__internal_trig_reduction_slowpathd - $_ZN3cub18CUB_300001_SM_10006detail9transform16transform_kernelINS2_10policy_hubILb1EN4cuda3std3__45tupleIJN6thrust24THRUST_300001_SM_1000_NS6detail15normal_iteratorINSA_10device_ptrIdEEEEEEEE10policy1000Ei7NewthonIdESF_JPdEEEvT0_iT1_T2_DpNS2_10kernel_argIT3_EE$__internal_accurate_pow)
$_ZN3cub18CUB_300001_SM_10006detail9transform16transform_kernelINS2_10policy_hubILb1EN4cuda3std3__45tupleIJN6thrust24THRUST_300001_SM_1000_NS6detail15normal_iteratorINSA_10device_ptrIdEEEEEEEE10policy1000Ei7NewthonIdESF_JPdEEEvT0_iT1_T2_DpNS2_10kernel_argIT3_EE$__internal_accurate_pow:
        /* <DEDUP_REMOVED lines=12> */
[----:B------:R-:W-:-:S03]  /*4670*/  IMAD.MOV.U32 R16, RZ, RZ, R2 ;  /* 0x000000ffff107224 */ /* 0x000fc600078e0002 */
[----:B------:R-:W-:-:S04]  /*4680*/  LOP3.LUT R3, R3, 0x3ff00000, RZ, 0xfc, !PT ;  /* 0x3ff0000003037812 */ /* 0x000fc800078efcff */
[----:B------:R-:W-:Y:S01]  /*4690*/  ISETP.GE.U32.AND P2, PT, R3, 0x3ff6a09f, PT ;  /* 0x3ff6a09f0300780c */ /* 0x000fe20003f46070 */
[----:B------:R-:W-:-:S12]  /*46a0*/  IMAD.MOV.U32 R17, RZ, RZ, R3 ;  /* 0x000000ffff117224 */ /* 0x000fd800078e0003 */
[----:B------:R-:W-:-:S04]  /*46b0*/  @P2 VIADD R2, R17, 0xfff00000 ;  /* 0xfff0000011022836 */ /* 0x000fc80000000000 */
[----:B------:R-:W-:Y:S02]  /*46c0*/  @P2 IMAD.MOV.U32 R17, RZ, RZ, R2 ;  /* 0x000000ffff112224 */ /* 0x000fe400078e0002 */
[----:B------:R-:W-:-:S04]  /*46d0*/  IMAD.MOV.U32 R2, RZ, RZ, RZ ;  /* 0x000000ffff027224 */ /* 0x000fc800078e00ff */
        /* <DEDUP_REMOVED lines=10> */
[----:B------:R-:W-:Y:S02]  /*4780*/  DMUL R12, R30, R30 ;  /* 0x0000001e1e0c7228 */ /* 0x000fe40000000000 */
[----:B------:R-:W-:-:S06]  /*4790*/  DADD R28, R16, -R30 ;  /* 0x00000000101c7229 */ /* 0x000fcc000000081e */
[----:B------:R-:W-:Y:S01]  /*47a0*/  DFMA R2, R12, UR8, R2 ;  /* 0x000000080c027c2b */ /* 0x000fe20008000002 */
[----:B------:R-:W-:Y:S01]  /*47b0*/  UMOV UR8, 0x75488a3f ;  /* 0x75488a3f00087882 */ /* 0x000fe20000000000 */
[----:B------:R-:W-:Y:S01]  /*47c0*/  UMOV UR9, 0x3ef3b20a ;  /* 0x3ef3b20a00097882 */ /* 0x000fe20000000000 */
[----:B------:R-:W-:-:S05]  /*47d0*/  DADD R28, R28, R28 ;  /* 0x000000001c1c7229 */ /* 0x000fca000000001c */
[----:B------:R-:W-:Y:S01]  /*47e0*/  DFMA R2, R12, R2, UR8 ;  /* 0x000000080c027e2b */ /* 0x000fe20008000002 */
[----:B------:R-:W-:Y:S01]  /*47f0*/  UMOV UR8, 0xe4faecd5 ;  /* 0xe4faecd500087882 */ /* 0x000fe20000000000 */
[----:B------:R-:W-:Y:S01]  /*4800*/  UMOV UR9, 0x3f1745cd ;  /* 0x3f1745cd00097882 */ /* 0x000fe20000000000 */
[-C--:B------:R-:W-:Y:S02]  /*4810*/  DFMA R28, R16, -R30.reuse, R28 ;  /* 0x8000001e101c722b */ /* 0x080fe4000000001c */
[----:B------:R-:W-:-:S03]  /*4820*/  DMUL R16, R30, R30 ;  /* 0x0000001e1e107228 */ /* 0x000fc60000000000 */
        /* <DEDUP_REMOVED lines=9> */
[----:B------:R-:W-:Y:S01]  /*48c0*/  DFMA R2, R12, R2, UR8 ;  /* 0x000000080c027e2b */ /* 0x000fe20008000002 */
[----:B------:R-:W-:Y:S01]  /*48d0*/  UMOV UR8, 0x99999dfb ;  /* 0x99999dfb00087882 */ /* 0x000fe20000000000 */
[----:B------:R-:W-:-:S06]  /*48e0*/  UMOV UR9, 0x3f899999 ;  /* 0x3f89999900097882 */ /* 0x000fcc0000000000 */
[----:B------:R-:W-:Y:S01]  /*48f0*/  DFMA R2, R12, R2, UR8 ;  /* 0x000000080c027e2b */ /* 0x000fe20008000002 */
[----:B------:R-:W-:Y:S01]  /*4900*/  UMOV UR8, 0x55555555 ;  /* 0x5555555500087882 */ /* 0x000fe20000000000 */
[----:B------:R-:W-:-:S06]  /*4910*/  UMOV UR9, 0x3fb55555 ;  /* 0x3fb5555500097882 */ /* 0x000fcc0000000000 */
[----:B------:R-:W-:-:S08]  /*4920*/  DFMA R22, R12, R2, UR8 ;  /* 0x000000080c167e2b */ /* 0x000fd00008000002 */
[----:B------:R-:W-:Y:S01]  /*4930*/  DADD R20, -R22, UR8 ;  /* 0x0000000816147e29 */ /* 0x000fe20008000100 */
[----:B------:R-:W-:Y:S01]  /*4940*/  UMOV UR8, 0xb9e7b0 ;  /* 0x00b9e7b000087882 */ /* 0x000fe20000000000 */
[----:B------:R-:W-:-:S06]  /*4950*/  UMOV UR9, 0x3c46a4cb ;  /* 0x3c46a4cb00097882 */ /* 0x000fcc0000000000 */
[----:B------:R-:W-:Y:S02]  /*4960*/  DFMA R20, R12, R2, R20 ;  /* 0x000000020c14722b */ /* 0x000fe40000000014 */
[C---:B------:R-:W-:Y:S02]  /*4970*/  DFMA R2, R30.reuse, R30, -R16 ;  /* 0x0000001e1e02722b */ /* 0x040fe40000000810 */
[----:B------:R-:W-:-:S04]  /*4980*/  DMUL R12, R30, R16 ;  /* 0x000000101e0c7228 */ /* 0x000fc80000000000 */
[----:B------:R-:W-:Y:S01]  /*4990*/  DADD R20, R20, -UR8 ;  /* 0x8000000814147e29 */ /* 0x000fe20008000000 */
[----:B------:R-:W-:Y:S01]  /*49a0*/  UMOV UR8, 0x80000000 ;  /* 0x8000000000087882 */ /* 0x000fe20000000000 */
[C---:B------:R-:W-:Y:S01]  /*49b0*/  DFMA R14, R30.reuse, R14, R2 ;  /* 0x0000000e1e0e722b */ /* 0x040fe20000000002 */
[----:B------:R-:W-:Y:S01]  /*49c0*/  UMOV UR9, 0x43300000 ;  /* 0x4330000000097882 */ /* 0x000fe20000000000 */
        /* <DEDUP_REMOVED lines=20> */
[----:B------:R-:W-:-:S07]  /*4b10*/  LOP3.LUT R2, R2, 0x80000000, RZ, 0x3c, !PT ;  /* 0x8000000002027812 */ /* 0x000fce00078e3cff */
[----:B------:R-:W-:Y:S02]  /*4b20*/  DADD R28, R28, R14 ;  /* 0x000000001c1c7229 */ /* 0x000fe4000000000e */
[----:B------:R-:W-:Y:S01]  /*4b30*/  DADD R14, R2, -UR8 ;  /* 0x80000008020e7e29 */ /* 0x000fe20008000000 */
[----:B------:R-:W-:Y:S01]  /*4b40*/  UMOV UR8, 0xfefa39ef ;  /* 0xfefa39ef00087882 */ /* 0x000fe20000000000 */
[----:B------:R-:W-:-:S04]  /*4b50*/  UMOV UR9, 0x3fe62e42 ;  /* 0x3fe62e4200097882 */ /* 0x000fc80000000000 */
[----:B------:R-:W-:-:S08]  /*4b60*/  DADD R16, R12, R28 ;  /* 0x000000000c107229 */ /* 0x000fd0000000001c */
[--C-:B------:R-:W-:Y:S02]  /*4b70*/  DFMA R2, R14, UR8, R16.reuse ;  /* 0x000000080e027c2b */ /* 0x100fe40008000010 */
[----:B------:R-:W-:-:S06]  /*4b80*/  DADD R20, R12, -R16 ;  /* 0x000000000c147229 */ /* 0x000fcc0000000810 */
[----:B------:R-:W-:Y:S02]  /*4b90*/  DFMA R12, R14, -UR8, R2 ;  /* 0x800000080e0c7c2b */ /* 0x000fe40008000002 */
[----:B------:R-:W-:-:S06]  /*4ba0*/  DADD R20, R28, R20 ;  /* 0x000000001c147229 */ /* 0x000fcc0000000014 */
[----:B------:R-:W-:-:S08]  /*4bb0*/  DADD R12, -R16, R12 ;  /* 0x00000000100c7229 */ /* 0x000fd0000000010c */
[----:B------:R-:W-:Y:S01]  /*4bc0*/  DADD R12, R20, -R12 ;  /* 0x00000000140c7229 */ /* 0x000fe2000000080c */
[----:B------:R-:W-:Y:S02]  /*4bd0*/  IMAD.MOV.U32 R20, RZ, RZ, 0x652b82fe ;  /* 0x652b82feff147424 */ /* 0x000fe400078e00ff */
[----:B------:R-:W-:-:S05]  /*4be0*/  IMAD.MOV.U32 R21, RZ, RZ, 0x3ff71547 ;  /* 0x3ff71547ff157424 */ /* 0x000fca00078e00ff */
[----:B------:R-:W-:-:S08]  /*4bf0*/  DFMA R14, R14, UR10, R12 ;  /* 0x0000000a0e0e7c2b */ /* 0x000fd0000800000c */
[----:B------:R-:W-:-:S08]  /*4c00*/  DADD R12, R2, R14 ;  /* 0x00000000020c7229 */ /* 0x000fd0000000000e */
[----:B------:R-:W-:Y:S02]  /*4c10*/  DADD R16, R2, -R12 ;  /* 0x0000000002107229 */ /* 0x000fe4000000080c */
[----:B------:R-:W-:-:S06]  /*4c20*/  DMUL R2, R12, 2 ;  /* 0x400000000c027828 */ /* 0x000fcc0000000000 */
[----:B------:R-:W-:Y:S02]  /*4c30*/  DADD R14, R14, R16 ;  /* 0x000000000e0e7229 */ /* 0x000fe40000000010 */
[----:B------:R-:W-:-:S08]  /*4c40*/  DFMA R12, R12, 2, -R2 ;  /* 0x400000000c0c782b */ /* 0x000fd00000000802 */
        /* <DEDUP_REMOVED lines=53> */
[----:B------:R-:W-:Y:S02]  /*4fa0*/  @!P2 IMAD R13, R2, 0x100000, R13 ;  /* 0x00100000020da824 */ /* 0x000fe400078e020d */
[----:B------:R-:W-:Y:S01]  /*4fb0*/  @!P2 IMAD.MOV.U32 R2, RZ, RZ, RZ ;  /* 0x000000ffff02a224 */ /* 0x000fe200078e00ff */
[----:B------:R-:W-:-:S06]  /*4fc0*/  @!P2 LEA R3, R3, 0x3ff00000, 0x14 ;  /* 0x3ff000000303a811 */ /* 0x000fcc00078ea0ff */
[----:B------:R-:W-:-:S11]  /*4fd0*/  @!P2 DMUL R16, R12, R2 ;  /* 0x000000020c10a228 */ /* 0x000fd60000000000 */
.L_x_183:
[----:B------:R-:W-:Y:S01]  /*4fe0*/  DFMA R14, R14, R16, R16 ;  /* 0x000000100e0e722b */ /* 0x000fe20000000010 */
[----:B------:R-:W-:Y:S01]  /*4ff0*/  IMAD.MOV.U32 R19, RZ, RZ, 0x0 ;  /* 0x00000000ff137424 */ /* 0x000fe200078e00ff */
[----:B------:R-:W-:-:S08]  /*5000*/  DSETP.NEU.AND P0, PT, |R16|, +INF , PT ;  /* 0x7ff000001000742a */ /* 0x000fd00003f0d200 */
[----:B------:R-:W-:Y:S02]  /*5010*/  FSEL R2, R16, R14, !P0 ;  /* 0x0000000e10027208 */ /* 0x000fe40004000000 */
[----:B------:R-:W-:Y:S01]  /*5020*/  FSEL R3, R17, R15, !P0 ;  /* 0x0000000f11037208 */ /* 0x000fe20004000000 */
[----:B------:R-:W-:Y:S06]  /*5030*/  RET.REL.NODEC R18 `(_ZN3cub18CUB_300001_SM_10006detail9transform16transform_kernelINS2_10policy_hubILb1EN4cuda3std3__45tupleIJN6thrust24THRUST_300001_SM_1000_NS6detail15normal_iteratorINSA_10device_ptrIdEEEEEEEE10policy1000Ei7NewthonIdESF_JPdEEEvT0_iT1_T2_DpNS2_10kernel_argIT3_EE) ;  /* 0xffffffac12f07950 */ /* 0x000fec0003c3ffff */
        .type           $_ZN3cub18CUB_300001_SM_10006detail9transform16transform_kernelINS2_10policy_hubILb1EN4cuda3std3__45tupleIJN6thrust24THRUST_300001_SM_1000_NS6detail15normal_iteratorINSA_10device_ptrIdEEEEEEEE10policy1000Ei7NewthonIdESF_JPdEEEvT0_iT1_T2_DpNS2_10kernel_argIT3_EE$__internal_trig_reduction_slowpathd,@function
        .size           $_ZN3cub18CUB_300001_SM_10006detail9transform16transform_kernelINS2_10policy_hubILb1EN4cuda3std3__45tupleIJN6thrust24THRUST_300001_SM_1000_NS6detail15normal_iteratorINSA_10device_ptrIdEEEEEEEE10policy1000Ei7NewthonIdESF_JPdEEEvT0_iT1_T2_DpNS2_10kernel_argIT3_EE$__internal_trig_reduction_slowpathd,(.L_x_200 - $_ZN3cub18CUB_300001_SM_10006detail9transform16transform_kernelINS2_10policy_hubILb1EN4cuda3std3__45tupleIJN6thrust24THRUST_300001_SM_1000_NS6detail15normal_iteratorINSA_10device_ptrIdEEEEEEEE10policy1000Ei7NewthonIdESF_JPdEEEvT0_iT1_T2_DpNS2_10kernel_argIT3_EE$__internal_trig_reduction_slowpathd)
$_ZN3cub18CUB_300001_SM_10006detail9transform16transform_kernelINS2_10policy_hubILb1EN4cuda3std3__45tupleIJN6thrust24THRUST_300001_SM_1000_NS6detail15normal_iteratorINSA_10device_ptrIdEEEEEEEE10policy1000Ei7NewthonIdESF_JPdEEEvT0_iT1_T2_DpNS2_10kernel_argIT3_EE$__internal_trig_reduction_slowpathd:
        /* <DEDUP_REMOVED lines=23> */
.L_x_188:
[----:B------:R-:W1:Y:S01]  /*51b0*/  LDC.64 R14, c[0x4][0x158] ;  /* 0x01005600ff0e7b82 */ /* 0x000e620000000a00 */
[----:B0-----:R-:W-:Y:S02]  /*51c0*/  R2UR UR8, R32 ;  /* 0x00000000200872ca */ /* 0x001fe400000e0000 */
[----:B------:R-:W-:Y:S01]  /*51d0*/  R2UR UR9, R33 ;  /* 0x00000000210972ca */ /* 0x000fe200000e0000 */
[----:B-1----:R-:W-:-:S12]  /*51e0*/  IMAD.WIDE R34, R18, 0x8, R14 ;  /* 0x0000000812227825 */ /* 0x002fd800078e020e */
[----:B------:R-:W2:Y:S01]  /*51f0*/  LDG.E.64.CONSTANT R34, desc[UR8][R34.64] ;  /* 0x0000000822227981 */ /* 0x000ea2000c1e9b00 */
[----:B------:R-:W-:Y:S02]  /*5200*/  IMAD.MOV.U32 R16, RZ, RZ, R36 ;  /* 0x000000ffff107224 */ /* 0x000fe400078e0024 */
[----:B------:R-:W-:Y:S02]  /*5210*/  IMAD.MOV.U32 R17, RZ, RZ, R37 ;  /* 0x000000ffff117224 */ /* 0x000fe400078e0025 */
[----:B------:R-:W-:Y:S02]  /*5220*/  VIADD R20, R20, 0x1 ;  /* 0x0000000114147836 */ /* 0x000fe40000000000 */
[C---:B------:R-:W-:Y:S02]  /*5230*/  IMAD R21, R19.reuse, 0x8, R1 ;  /* 0x0000000813157824 */ /* 0x040fe400078e0201 */
[----:B------:R-:W-:Y:S02]  /*5240*/  VIADD R19, R19, 0x1 ;  /* 0x0000000113137836 */ /* 0x000fe40000000000 */
[----:B------:R-:W-:-:S02]  /*5250*/  VIADD R18, R18, 0x1 ;  /* 0x0000000112127836 */ /* 0x000fc40000000000 */
[----:B--2---:R-:W-:-:S04]  /*5260*/  IMAD.WIDE.U32 R16, P3, R34, R13, R16 ;  /* 0x0000000d22107225 */ /* 0x004fc80007860010 */
[CC--:B------:R-:W-:Y:S02]  /*5270*/  IMAD R15, R34.reuse, R12.reuse, RZ ;  /* 0x0000000c220f7224 */ /* 0x0c0fe400078e02ff */
[----:B------:R-:W-:Y:S02]  /*5280*/  IMAD R14, R35, R13, RZ ;  /* 0x0000000d230e7224 */ /* 0x000fe400078e02ff */
[----:B------:R-:W-:Y:S01]  /*5290*/  IMAD.MOV.U32 R36, RZ, RZ, R16 ;  /* 0x000000ffff247224 */ /* 0x000fe200078e0010 */
[----:B------:R-:W-:Y:S01]  /*52a0*/  IADD3 R15, P0, PT, R15, R17, RZ ;  /* 0x000000110f0f7210 */ /* 0x000fe20007f1e0ff */
[----:B------:R-:W-:-:S03]  /*52b0*/  IMAD.HI.U32 R17, R34, R12, RZ ;  /* 0x0000000c22117227 */ /* 0x000fc600078e00ff */
[----:B------:R-:W-:Y:S01]  /*52c0*/  IADD3 R37, P2, PT, R14, R15, RZ ;  /* 0x0000000f0e257210 */ /* 0x000fe20007f5e0ff */
[----:B------:R-:W-:-:S04]  /*52d0*/  IMAD.HI.U32 R14, R35, R13, RZ ;  /* 0x0000000d230e7227 */ /* 0x000fc800078e00ff */
[----:B------:R-:W-:Y:S01]  /*52e0*/  IMAD.X R17, RZ, RZ, R17, P3 ;  /* 0x000000ffff117224 */ /* 0x000fe200018e0611 */
[----:B------:R0:W-:Y:S01]  /*52f0*/  STL.64 [R21], R36 ;  /* 0x0000002415007387 */ /* 0x0001e20000100a00 */
[----:B------:R-:W-:-:S03]  /*5300*/  IMAD.HI.U32 R15, R35, R12, RZ ;  /* 0x0000000c230f7227 */ /* 0x000fc600078e00ff */
[----:B------:R-:W-:Y:S01]  /*5310*/  IADD3.X R17, P0, PT, R14, R17, RZ, P0, !PT ;  /* 0x000000110e117210 */ /* 0x000fe2000071e4ff */
[----:B------:R-:W-:-:S04]  /*5320*/  IMAD R16, R35, R12, RZ ;  /* 0x0000000c23107224 */ /* 0x000fc800078e02ff */
        /* <DEDUP_REMOVED lines=8> */
.L_x_187:
[----:B------:R-:W-:-:S07]  /*53b0*/  IMAD.MOV.U32 R18, RZ, RZ, R3 ;  /* 0x000000ffff127224 */ /* 0x000fce00078e0003 */
.L_x_186:
[----:B------:R-:W-:Y:S05]  /*53c0*/  BSYNC.RECONVERGENT B0 ;  /* 0x0000000000007941 */ /* 0x000fea0003800200 */
.L_x_185:
[----:B------:R-:W-:Y:S01]  /*53d0*/  LOP3.LUT P0, R29, R29, 0x3f, RZ, 0xc0, !PT ;  /* 0x0000003f1d1d7812 */ /* 0x000fe2000780c0ff */
[----:B------:R-:W-:-:S04]  /*53e0*/  IMAD.IADD R2, R2, 0x1, R18 ;  /* 0x0000000102027824 */ /* 0x000fc800078e0212 */
[----:B------:R-:W-:-:S05]  /*53f0*/  IMAD.U32 R33, R2, 0x8, R1 ;  /* 0x0000000802217824 */ /* 0x000fca00078e0001 */
[----:B------:R0:W-:Y:S04]  /*5400*/  STL.64 [R33+-0x78], R36 ;  /* 0xffff882421007387 */ /* 0x0001e80000100a00 */
[----:B------:R-:W2:Y:S04]  /*5410*/  @P0 LDL.64 R14, [R1+0x8] ;  /* 0x00000800010e0983 */ /* 0x000ea80000100a00 */
[----:B------:R-:W3:Y:S04]  /*5420*/  LDL.64 R12, [R1+0x10] ;  /* 0x00001000010c7983 */ /* 0x000ee80000100a00 */
[----:B------:R-:W4:Y:S01]  /*5430*/  LDL.64 R2, [R1+0x18] ;  /* 0x0000180001027983 */ /* 0x000f220000100a00 */
[----:B------:R-:W-:Y:S01]  /*5440*/  BSSY.RECONVERGENT B0, `(.L_x_189) ;  /* 0x0000035000007945 */ /* 0x000fe20003800200 */
[----:B--2---:R-:W-:-:S02]  /*5450*/  @P0 SHF.R.U64 R19, R14, 0x1, R15 ;  /* 0x000000010e130819 */ /* 0x004fc4000000120f */
[----:B------:R-:W-:Y:S02]  /*5460*/  @P0 SHF.R.U32.HI R21, RZ, 0x1, R15 ;  /* 0x00000001ff150819 */ /* 0x000fe4000001160f */
[----:B------:R-:W-:Y:S02]  /*5470*/  @P0 LOP3.LUT R14, R29, 0x3f, RZ, 0x3c, !PT ;  /* 0x0000003f1d0e0812 */ /* 0x000fe400078e3cff */
[C---:B---3--:R-:W-:Y:S02]  /*5480*/  @P0 SHF.L.U32 R18, R12.reuse, R29, RZ ;  /* 0x0000001d0c120219 */ /* 0x048fe400000006ff */
[----:B------:R-:W-:Y:S02]  /*5490*/  @P0 SHF.R.U64 R19, R19, R14, R21 ;  /* 0x0000000e13130219 */ /* 0x000fe40000001215 */
[--C-:B------:R-:W-:Y:S02]  /*54a0*/  @P0 SHF.R.U32.HI R15, RZ, 0x1, R13.reuse ;  /* 0x00000001ff0f0819 */ /* 0x100fe4000001160d */
[----:B------:R-:W-:-:S02]  /*54b0*/  @P0 SHF.R.U64 R16, R12, 0x1, R13 ;  /* 0x000000010c100819 */ /* 0x000fc4000000120d */
[----:B------:R-:W-:Y:S02]  /*54c0*/  @P0 SHF.L.U64.HI R17, R12, R29, R13 ;  /* 0x0000001d0c110219 */ /* 0x000fe4000001020d */
[-C--:B------:R-:W-:Y:S02]  /*54d0*/  @P0 SHF.R.U32.HI R20, RZ, R14.reuse, R21 ;  /* 0x0000000eff140219 */ /* 0x080fe40000011615 */
[----:B------:R-:W-:Y:S02]  /*54e0*/  @P0 LOP3.LUT R12, R18, R19, RZ, 0xfc, !PT ;  /* 0x00000013120c0212 */ /* 0x000fe400078efcff */
[----:B----4-:R-:W-:Y:S02]  /*54f0*/  @P0 SHF.L.U32 R21, R2, R29, RZ ;  /* 0x0000001d02150219 */ /* 0x010fe400000006ff */
[----:B------:R-:W-:Y:S02]  /*5500*/  @P0 SHF.R.U64 R16, R16, R14, R15 ;  /* 0x0000000e10100219 */ /* 0x000fe4000000120f */
[----:B------:R-:W-:-:S02]  /*5510*/  @P0 LOP3.LUT R13, R17, R20, RZ, 0xfc, !PT ;  /* 0x00000014110d0212 */ /* 0x000fc400078efcff */
[----:B------:R-:W-:Y:S01]  /*5520*/  @P0 SHF.R.U32.HI R14, RZ, R14, R15 ;  /* 0x0000000eff0e0219 */ /* 0x000fe2000001160f */
[----:B------:R-:W-:Y:S01]  /*5530*/  IMAD.SHL.U32 R15, R12, 0x4, RZ ;  /* 0x000000040c0f7824 */ /* 0x000fe200078e00ff */
[----:B------:R-:W-:Y:S02]  /*5540*/  @P0 SHF.L.U64.HI R29, R2, R29, R3 ;  /* 0x0000001d021d0219 */ /* 0x000fe40000010203 */
[----:B------:R-:W-:Y:S02]  /*5550*/  @P0 LOP3.LUT R2, R21, R16, RZ, 0xfc, !PT ;  /* 0x0000001015020212 */ /* 0x000fe400078efcff */
[----:B------:R-:W-:Y:S02]  /*5560*/  SHF.L.U64.HI R12, R12, 0x2, R13 ;  /* 0x000000020c0c7819 */ /* 0x000fe4000001020d */
[----:B------:R-:W-:Y:S02]  /*5570*/  @P0 LOP3.LUT R3, R29, R14, RZ, 0xfc, !PT ;  /* 0x0000000e1d030212 */ /* 0x000fe400078efcff */
[----:B------:R-:W-:-:S02]  /*5580*/  SHF.L.W.U32.HI R13, R13, 0x2, R2 ;  /* 0x000000020d0d7819 */ /* 0x000fc40000010e02 */
[----:B------:R-:W-:Y:S02]  /*5590*/  IADD3 RZ, P0, PT, RZ, -R15, RZ ;  /* 0x8000000fffff7210 */ /* 0x000fe40007f1e0ff */
[----:B------:R-:W-:Y:S02]  /*55a0*/  LOP3.LUT R17, RZ, R12, RZ, 0x33, !PT ;  /* 0x0000000cff117212 */ /* 0x000fe400078e33ff */
[----:B------:R-:W-:Y:S02]  /*55b0*/  SHF.L.W.U32.HI R2, R2, 0x2, R3 ;  /* 0x0000000202027819 */ /* 0x000fe40000010e03 */
[----:B------:R-:W-:Y:S02]  /*55c0*/  LOP3.LUT R16, RZ, R13, RZ, 0x33, !PT ;  /* 0x0000000dff107212 */ /* 0x000fe400078e33ff */
[----:B------:R-:W-:Y:S02]  /*55d0*/  IADD3.X R17, P0, PT, RZ, R17, RZ, P0, !PT ;  /* 0x00000011ff117210 */ /* 0x000fe4000071e4ff */
[----:B------:R-:W-:-:S02]  /*55e0*/  LOP3.LUT R19, RZ, R2, RZ, 0x33, !PT ;  /* 0x00000002ff137212 */ /* 0x000fc400078e33ff */
        /* <DEDUP_REMOVED lines=10> */
[----:B------:R-:W1:Y:S02]  /*5690*/  FLO.U32 R16, R19 ;  /* 0x0000001300107300 */ /* 0x000e6400000e0000 */
[C---:B-1----:R-:W-:Y:S02]  /*56a0*/  IADD3 R18, PT, PT, -R16.reuse, 0x1f, RZ ;  /* 0x0000001f10127810 */ /* 0x042fe40007ffe1ff */
[----:B------:R-:W-:-:S03]  /*56b0*/  IADD3 R16, PT, PT, -R16, 0x3f, RZ ;  /* 0x0000003f10107810 */ /* 0x000fc60007ffe1ff */
[----:B------:R-:W-:-:S05]  /*56c0*/  @P2 IMAD.MOV R16, RZ, RZ, R18 ;  /* 0x000000ffff102224 */ /* 0x000fca00078e0212 */
[----:B------:R-:W-:-:S13]  /*56d0*/  ISETP.NE.AND P2, PT, R16, RZ, PT ;  /* 0x000000ff1000720c */ /* 0x000fda0003f45270 */
[----:B0-----:R-:W-:Y:S05]  /*56e0*/  @!P2 BRA `(.L_x_190) ;  /* 0x000000000028a947 */ /* 0x001fea0003800000 */
        /* <DEDUP_REMOVED lines=10> */
.L_x_190:
[----:B------:R-:W-:Y:S05]  /*5790*/  BSYNC.RECONVERGENT B0 ;  /* 0x0000000000007941 */ /* 0x000fea0003800200 */
.L_x_189:
        /* <DEDUP_REMOVED lines=8> */
[----:B------:R-:W-:-:S04]  /*5820*/  IMAD.WIDE.U32 R18, P3, R14, 0x2168c235, R18 ;  /* 0x2168c2350e127825 */ /* 0x000fc80007860012 */
[----:B------:R-:W-:Y:S01]  /*5830*/  IMAD R14, R14, -0x36f0255e, RZ ;  /* 0xc90fdaa20e0e7824 */ /* 0x000fe200078e02ff */
[----:B------:R-:W-:Y:S01]  /*5840*/  IADD3.X RZ, P2, PT, R18, R18, RZ, P2, !PT ;  /* 0x0000001212ff7210 */ /* 0x000fe2000175e4ff */
[----:B------:R-:W-:-:S03]  /*5850*/  IMAD.X R12, RZ, RZ, R12, P3 ;  /* 0x000000ffff0c7224 */ /* 0x000fc600018e060c */
[----:B------:R-:W-:-:S04]  /*5860*/  IADD3 R14, P3, PT, R14, R19, RZ ;  /* 0x000000130e0e7210 */ /* 0x000fc80007f7e0ff */
        /* <DEDUP_REMOVED lines=8> */
[----:B------:R-:W-:-:S05]  /*58f0*/  IMAD.X R12, RZ, RZ, R12, P3 ;  /* 0x000000ffff0c7224 */ /* 0x000fca00018e060c */
[----:B------:R-:W-:-:S04]  /*5900*/  SHF.R.U64 R13, R13, 0xa, R12 ;  /* 0x0000000a0d0d7819 */ /* 0x000fc8000000120c */
[----:B------:R-:W-:Y:S02]  /*5910*/  IADD3 R15, P3, PT, R13, 0x1, RZ ;  /* 0x000000010d0f7810 */ /* 0x000fe40007f7e0ff */
[----:B------:R-:W-:Y:S02]  /*5920*/  SEL R13, RZ, 0xffffffff, !P2 ;  /* 0xffffffffff0d7807 */ /* 0x000fe40005000000 */
[----:B------:R-:W-:Y:S02]  /*5930*/  LEA.HI.X R12, R12, RZ, RZ, 0x16, P3 ;  /* 0x000000ff0c0c7211 */ /* 0x000fe400018fb4ff */
[----:B------:R-:W-:Y:S01]  /*5940*/  LOP3.LUT P2, R23, R23, 0x80000000, RZ, 0xc0, !PT ;  /* 0x8000000017177812 */ /* 0x000fe2000784c0ff */
[----:B------:R-:W-:Y:S01]  /*5950*/  IMAD.IADD R13, R13, 0x1, -R16 ;  /* 0x000000010d0d7824 */ /* 0x000fe200078e0a10 */
[--C-:B------:R-:W-:Y:S02]  /*5960*/  SHF.R.U64 R15, R15, 0x1, R12.reuse ;  /* 0x000000010f0f7819 */ /* 0x100fe4000000120c */
[----:B------:R-:W-:Y:S01]  /*5970*/  SHF.R.U32.HI R12, RZ, 0x1, R12 ;  /* 0x00000001ff0c7819 */ /* 0x000fe2000001160c */
[----:B------:R-:W-:Y:S01]  /*5980*/  IMAD.SHL.U32 R13, R13, 0x100000, RZ ;  /* 0x001000000d0d7824 */ /* 0x000fe200078e00ff */
[----:B------:R-:W-:-:S02]  /*5990*/  IADD3 R14, P3, P4, RZ, RZ, R15 ;  /* 0x000000ffff0e7210 */ /* 0x000fc40007c7e00f */
[----:B------:R-:W-:Y:S02]  /*59a0*/  @!P0 LOP3.LUT R23, R23, 0x80000000, RZ, 0x3c, !PT ;  /* 0x8000000017178812 */ /* 0x000fe400078e3cff */
[----:B------:R-:W-:-:S03]  /*59b0*/  IADD3.X R12, PT, PT, R13, 0x3fe00000, R12, P3, P4 ;  /* 0x3fe000000d0c7810 */ /* 0x000fc60001fe840c */
[----:B------:R-:W-:Y:S01]  /*59c0*/  @P2 IMAD.MOV R2, RZ, RZ, -R2 ;  /* 0x000000ffff022224 */ /* 0x000fe200078e0a02 */
[----:B------:R-:W-:-:S07]  /*59d0*/  LOP3.LUT R23, R12, R23, RZ, 0xfc, !PT ;  /* 0x000000170c177212 */ /* 0x000fce00078efcff */
.L_x_184:
[----:B------:R-:W-:Y:S02]  /*59e0*/  IMAD.MOV.U32 R15, RZ, RZ, R23 ;  /* 0x000000ffff0f7224 */ /* 0x000fe400078e0017 */
[----:B------:R-:W-:-:S04]  /*59f0*/  IMAD.MOV.U32 R23, RZ, RZ, 0x0 ;  /* 0x00000000ff177424 */ /* 0x000fc800078e00ff */
[----:B------:R-:W-:Y:S05]  /*5a00*/  RET.REL.NODEC R22 `(_ZN3cub18CUB_300001_SM_10006detail9transform16transform_kernelINS2_10policy_hubILb1EN4cuda3std3__45tupleIJN6thrust24THRUST_300001_SM_1000_NS6detail15normal_iteratorINSA_10device_ptrIdEEEEEEEE10policy1000Ei7NewthonIdESF_JPdEEEvT0_iT1_T2_DpNS2_10kernel_argIT3_EE) ;  /* 0xffffffa4167c7950 */ /* 0x000fea0003c3ffff */
.L_x_191:
        /* <DEDUP_REMOVED lines=15> */
.L_x_200:


//--------------------- .text._ZN3cub18CUB_300001_SM_10006detail8for_each13static_kernelINS2_12policy_hub_t12policy_500_tEmN6thrust24THRUST_300001_SM_1000_NS8cuda_cub20__uninitialized_fill7functorINS7_10device_ptrIdEEdEEEEvT0_T1_ --------------------------
	.section	.text._ZN3cub18CUB_300001_SM_10006detail8for_each13static_kernelINS2_12policy_hub_t12policy_500_tEmN6thrust24THRUST_300001_SM_1000_NS8cuda_cub20__uninitialized_fill7functorINS7_10device_ptrIdEEdEEEEvT0_T1_,"ax",@progbits
	.align	128
        .global         _ZN3cub18CUB_300001_SM_10006detail8for_each13static_kernelINS2_12policy_hub_t12policy_500_tEmN6thrust24THRUST_300001_SM_1000_NS8cuda_cub20__uninitialized_fill7functorINS7_10device_ptrIdEEdEEEEvT0_T1_
        .type           _ZN3cub18CUB_300001_SM_10006detail8for_each13static_kernelINS2_12policy_hub_t12policy_500_tEmN6thrust24THRUST_300001_SM_1000_NS8cuda_cub20__uninitialized_fill7functorINS7_10device_ptrIdEEdEEEEvT0_T1_,@function
        .size           _ZN3cub18CUB_300001_SM_10006detail8for_each13static_kernelINS2_12policy_hub_t12policy_500_tEmN6thrust24THRUST_300001_SM_1000_NS8cuda_cub20__uninitialized_fill7functorINS7_10device_ptrIdEEdEEEEvT0_T1_,(.L_x_203 - _ZN3cub18CUB_300001_SM_10006detail8for_each13static_kernelINS2_12policy_hub_t12policy_500_tEmN6thrust24THRUST_300001_SM_1000_NS8cuda_cub20__uninitialized_fill7functorINS7_10device_ptrIdEEdEEEEvT0_T1_)
        .other          _ZN3cub18CUB_300001_SM_10006detail8for_each13static_kernelINS2_12policy_hub_t12policy_500_tEmN6thrust24THRUST_300001_SM_1000_NS8cuda_cub20__uninitialized_fill7functorINS7_10device_ptrIdEEdEEEEvT0_T1_,@"STO_CUDA_ENTRY STV_DEFAULT"
_ZN3cub18CUB_300001_SM_10006detail8for_each13static_kernelINS2_12policy_hub_t12policy_500_tEmN6thrust24THRUST_300001_SM_1000_NS8cuda_cub20__uninitialized_fill7functorINS7_10device_ptrIdEEdEEEEvT0_T1_:
.text._ZN3cub18CUB_300001_SM_10006detail8for_each13static_kernelINS2_12policy_hub_t12policy_500_tEmN6thrust24THRUST_300001_SM_1000_NS8cuda_cub20__uninitialized_fill7functorINS7_10device_ptrIdEEdEEEEvT0_T1_:
[----:B------:R-:W-:Y:S08]  /*0000*/  LDC R1, c[0x0][0x37c] ;  /* 0x0000df00ff017b82 */ /* 0x000ff00000000800 */
[----:B------:R-:W0:Y:S01]  /*0010*/  S2UR UR4, SR_CTAID.X ;  /* 0x00000000000479c3 */ /* 0x000e220000002500 */
[----:B------:R-:W1:Y:S01]  /*0020*/  LDCU.64 UR6, c[0x0][0x380] ;  /* 0x00007000ff0677ac */ /* 0x000e620008000a00 */
[----:B------:R-:W2:Y:S01]  /*0030*/  LDCU.64 UR8, c[0x0][0x358] ;  /* 0x00006b00ff0877ac */ /* 0x000ea20008000a00 */
[----:B0-----:R-:W-:-:S04]  /*0040*/  UIMAD.WIDE.U32 UR4, UR4, 0x200, URZ ;  /* 0x00000200040478a5 */ /* 0x001fc8000f8e00ff */
[----:B-1----:R-:W-:-:S04]  /*0050*/  UIADD3 UR6, UP0, UPT, -UR4, UR6, URZ ;  /* 0x0000000604067290 */ /* 0x002fc8000ff1e1ff */
[----:B------:R-:W-:Y:S02]  /*0060*/  UIADD3.X UR7, UPT, UPT, ~UR5, UR7, URZ, UP0, !UPT ;  /* 0x0000000705077290 */ /* 0x000fe400087fe5ff */
[----:B------:R-:W-:-:S04]  /*0070*/  UISETP.GE.U32.AND UP0, UPT, UR6, 0x200, UPT ;  /* 0x000002000600788c */ /* 0x000fc8000bf06070 */
[----:B------:R-:W-:-:S09]  /*0080*/  UISETP.GE.U32.AND.EX UP0, UPT, UR7, URZ, UPT, UP0 ;  /* 0x000000ff0700728c */ /* 0x000fd2000bf06100 */
[----:B--2---:R-:W-:Y:S05]  /*0090*/  BRA.U !UP0, `(.L_x_192) ;  /* 0x0000000108287547 */ /* 0x004fea000b800000 */
[----:B------:R-:W0:Y:S01]  /*00a0*/  S2R R0, SR_TID.X ;  /* 0x0000000000007919 */ /* 0x000e220000002100 */
[----:B------:R-:W1:Y:S01]  /*00b0*/  LDCU.64 UR6, c[0x0][0x388] ;  /* 0x00007100ff0677ac */ /* 0x000e620008000a00 */
[----:B------:R-:W2:Y:S01]  /*00c0*/  LDC.64 R4, c[0x0][0x390] ;  /* 0x0000e400ff047b82 */ /* 0x000ea20000000a00 */
[----:B0-----:R-:W-:-:S05]  /*00d0*/  IADD3 R0, P0, PT, R0, UR4, RZ ;  /* 0x0000000400007c10 */ /* 0x001fca000ff1e0ff */
[----:B------:R-:W-:Y:S01]  /*00e0*/  IMAD.X R3, RZ, RZ, UR5, P0 ;  /* 0x00000005ff037e24 */ /* 0x000fe200080e06ff */
[----:B-1----:R-:W-:-:S04]  /*00f0*/  LEA R2, P0, R0, UR6, 0x3 ;  /* 0x0000000600027c11 */ /* 0x002fc8000f8018ff */
[----:B------:R-:W-:-:S05]  /*0100*/  LEA.HI.X R3, R0, UR7, R3, 0x3, P0 ;  /* 0x0000000700037c11 */ /* 0x000fca00080f1c03 */
[----:B--2---:R-:W-:Y:S04]  /*0110*/  STG.E.64 desc[UR8][R2.64], R4 ;  /* 0x0000000402007986 */ /* 0x004fe8000c101b08 */
[----:B------:R-:W-:Y:S01]  /*0120*/  STG.E.64 desc[UR8][R2.64+0x800], R4 ;  /* 0x0008000402007986 */ /* 0x000fe2000c101b08 */
[----:B------:R-:W-:Y:S05]  /*0130*/  EXIT ;  /* 0x000000000000794d */ /* 0x000fea0003800000 */
.L_x_192:
[----:B------:R-:W0:Y:S01]  /*0140*/  S2R R0, SR_TID.X ;  /* 0x0000000000007919 */ /* 0x000e220000002100 */
[----:B------:R-:W-:Y:S01]  /*0150*/  IMAD.U32 R2, RZ, RZ, UR7 ;  /* 0x00000007ff027e24 */ /* 0x000fe2000f8e00ff */
[----:B------:R-:W1:Y:S01]  /*0160*/  LDCU.64 UR10, c[0x0][0x388] ;  /* 0x00007100ff0a77ac */ /* 0x000e620008000a00 */
[----:B------:R-:W-:Y:S01]  /*0170*/  IMAD.U32 R6, RZ, RZ, UR7 ;  /* 0x00000007ff067e24 */ /* 0x000fe2000f8e00ff */
[----:B0-----:R-:W-:-:S04]  /*0180*/  ISETP.LT.U32.AND P0, PT, R0, UR6, PT ;  /* 0x0000000600007c0c */ /* 0x001fc8000bf01070 */
[----:B------:R-:W-:Y:S01]  /*0190*/  ISETP.GT.U32.AND.EX P0, PT, R2, RZ, PT, P0 ;  /* 0x000000ff0200720c */ /* 0x000fe20003f04100 */
[C---:B------:R-:W-:Y:S01]  /*01a0*/  VIADD R2, R0.reuse, 0x100 ;  /* 0x0000010000027836 */ /* 0x040fe20000000000 */
[----:B------:R-:W-:-:S04]  /*01b0*/  IADD3 R0, P2, PT, R0, UR4, RZ ;  /* 0x0000000400007c10 */ /* 0x000fc8000ff5e0ff */
[----:B------:R-:W-:Y:S01]  /*01c0*/  ISETP.LT.U32.AND P1, PT, R2, UR6, PT ;  /* 0x0000000602007c0c */ /* 0x000fe2000bf21070 */
[----:B------:R-:W-:Y:S01]  /*01d0*/  IMAD.X R3, RZ, RZ, UR5, P2 ;  /* 0x00000005ff037e24 */ /* 0x000fe200090e06ff */
[----:B-1----:R-:W-:Y:S02]  /*01e0*/  LEA R2, P2, R0, UR10, 0x3 ;  /* 0x0000000a00027c11 */ /* 0x002fe4000f8418ff */
[----:B------:R-:W-:Y:S02]  /*01f0*/  ISETP.GT.U32.AND.EX P1, PT, R6, RZ, PT, P1 ;  /* 0x000000ff0600720c */ /* 0x000fe40003f24110 */
[----:B------:R-:W-:Y:S01]  /*0200*/  LEA.HI.X R3, R0, UR11, R3, 0x3, P2 ;  /* 0x0000000b00037c11 */ /* 0x000fe200090f1c03 */
[----:B------:R-:W0:Y:S04]  /*0210*/  @P0 LDC.64 R4, c[0x0][0x390] ;  /* 0x0000e400ff040b82 */ /* 0x000e280000000a00 */
[----:B0-----:R0:W-:Y:S06]  /*0220*/  @P0 STG.E.64 desc[UR8][R2.64], R4 ;  /* 0x0000000402000986 */ /* 0x0011ec000c101b08 */
[----:B------:R-:W-:Y:S05]  /*0230*/  @!P1 EXIT ;  /* 0x000000000000994d */ /* 0x000fea0003800000 */
[----:B0-----:R-:W0:Y:S02]  /*0240*/  LDC.64 R4, c[0x0][0x390] ;  /* 0x0000e400ff047b82 */ /* 0x001e240000000a00 */
[----:B0-----:R-:W-:Y:S01]  /*0250*/  STG.E.64 desc[UR8][R2.64+0x800], R4 ;  /* 0x0008000402007986 */ /* 0x001fe2000c101b08 */
[----:B------:R-:W-:Y:S05]  /*0260*/  EXIT ;  /* 0x000000000000794d */ /* 0x000fea0003800000 */
.L_x_193:
        /* <DEDUP_REMOVED lines=9> */
.L_x_203:


//--------------------- .text._ZN3cub18CUB_300001_SM_10006detail11EmptyKernelIvEEvv --------------------------
	.section	.text._ZN3cub18CUB_300001_SM_10006detail11EmptyKernelIvEEvv,"ax",@progbits
	.align	128
        .global         _ZN3cub18CUB_300001_SM_10006detail11EmptyKernelIvEEvv
        .type           _ZN3cub18CUB_300001_SM_10006detail11EmptyKernelIvEEvv,@function
        .size           _ZN3cub18CUB_300001_SM_10006detail11EmptyKernelIvEEvv,(.L_x_204 - _ZN3cub18CUB_300001_SM_10006detail11EmptyKernelIvEEvv)
        .other          _ZN3cub18CUB_300001_SM_10006detail11EmptyKernelIvEEvv,@"STO_CUDA_ENTRY STV_DEFAULT"
_ZN3cub18CUB_300001_SM_10006detail11EmptyKernelIvEEvv:
.text._ZN3cub18CUB_300001_SM_10006detail11EmptyKernelIvEEvv:
[----:B------:R-:W-:Y:S01]  /*0000*/  LDC R1, c[0x0][0x37c] ;  /* 0x0000df00ff017b82 */ /* 0x000fe20000000800 */
[----:B------:R-:W-:Y:S05]  /*0010*/  EXIT ;  /* 0x000000000000794d */ /* 0x000fea0003800000 */
.L_x_194:
        /* <DEDUP_REMOVED lines=14> */
.L_x_204:


//--------------------- .nv.global.init           --------------------------
	.section	.nv.global.init,"aw",@progbits
	.align	16
.nv.global.init:
	.type		__cudart_sin_cos_coeffs,@object
	.size		__cudart_sin_cos_coeffs,(__cudart_i2opi_d - __cudart_sin_cos_coeffs)
__cudart_sin_cos_coeffs:
        /*0000*/ 	.byte	0x46, 0xd2, 0xb0, 0x2c, 0xf1, 0xe5, 0x5a, 0xbe, 0x92, 0xe3, 0xac, 0x69, 0xe3, 0x1d, 0xc7, 0x3e
        /*0010*/ 	.byte	0xa1, 0x62, 0xdb, 0x19, 0xa0, 0x01, 0x2a, 0xbf, 0x18, 0x08, 0x11, 0x11, 0x11, 0x11, 0x81, 0x3f
        /*0020*/ 	.byte	0x54, 0x55, 0x55, 0x55, 0x55, 0x55, 0xc5, 0xbf, 0x00, 0x00, 0x00, 0x00, 0x00, 0x00, 0x00, 0x00
        /*0030*/ 	.byte	0x00, 0x00, 0x00, 0x00, 0x00, 0x00, 0x00, 0x00, 0x64, 0x81, 0xfd, 0x20, 0x83, 0xff, 0xa8, 0xbd
        /*0040*/ 	.byte	0x28, 0x85, 0xef, 0xc1, 0xa7, 0xee, 0x21, 0x3e, 0xd9, 0xe6, 0x06, 0x8e, 0x4f, 0x7e, 0x92, 0xbe
        /*0050*/ 	.byte	0xe9, 0xbc, 0xdd, 0x19, 0xa0, 0x01, 0xfa, 0x3e, 0x47, 0x5d, 0xc1, 0x16, 0x6c, 0xc1, 0x56, 0xbf
        /*0060*/ 	.byte	0x51, 0x55, 0x55, 0x55, 0x55, 0x55, 0xa5, 0x3f, 0x00, 0x00, 0x00, 0x00, 0x00, 0x00, 0xe0, 0xbf
        /*0070*/ 	.byte	0x00, 0x00, 0x00, 0x00, 0x00, 0x00, 0xf0, 0x3f, 0x00, 0x00, 0x00, 0x00, 0x00, 0x00, 0x00, 0x00
	.type		__cudart_i2opi_d,@object
	.size		__cudart_i2opi_d,(.L_43 - __cudart_i2opi_d)
__cudart_i2opi_d:
        /* <DEDUP_REMOVED lines=9> */
.L_43:


//--------------------- .nv.shared.reserved.0     --------------------------
	.section	.nv.shared.reserved.0,"aw",@nobits
	.weak		__nv_reservedSMEM_offset_0_alias
	.size		__nv_reservedSMEM_offset_0_alias, 0, 64
	.other		__nv_reservedSMEM_offset_0_alias,@"STO_CUDA_RESERVED_SHARED STV_DEFAULT"
__nv_reservedSMEM_offset_0_alias:
	.zero		0
	.zero		64


//--------------------- .nv.global                --------------------------
	.section	.nv.global,"aw",@nobits
.nv.global:
	.type		_ZN31_INTERNAL_b9fea0d7_4_k_cu__Z1fd6thrust24THRUST_300001_SM_1000_NS3seqE,@object
	.size		_ZN31_INTERNAL_b9fea0d7_4_k_cu__Z1fd6thrust24THRUST_300001_SM_1000_NS3seqE,(_ZN31_INTERNAL_b9fea0d7_4_k_cu__Z1fd4cuda3std3__48in_placeE - _ZN31_INTERNAL_b9fea0d7_4_k_cu__Z1fd6thrust24THRUST_300001_SM_1000_NS3seqE)
_ZN31_INTERNAL_b9fea0d7_4_k_cu__Z1fd6thrust24THRUST_300001_SM_1000_NS3seqE:
	.zero		1
	.type		_ZN31_INTERNAL_b9fea0d7_4_k_cu__Z1fd4cuda3std3__48in_placeE,@object
	.size		_ZN31_INTERNAL_b9fea0d7_4_k_cu__Z1fd4cuda3std3__48in_placeE,(_ZN31_INTERNAL_b9fea0d7_4_k_cu__Z1fd4cuda3std6ranges3__45__cpo4sizeE - _ZN31_INTERNAL_b9fea0d7_4_k_cu__Z1fd4cuda3std3__48in_placeE)
_ZN31_INTERNAL_b9fea0d7_4_k_cu__Z1fd4cuda3std3__48in_placeE:
	.zero		1
	.type		_ZN31_INTERNAL_b9fea0d7_4_k_cu__Z1fd4cuda3std6ranges3__45__cpo4sizeE,@object
	.size		_ZN31_INTERNAL_b9fea0d7_4_k_cu__Z1fd4cuda3std6ranges3__45__cpo4sizeE,(_ZN31_INTERNAL_b9fea0d7_4_k_cu__Z1fd6thrust24THRUST_300001_SM_1000_NS12placeholders2_3E - _ZN31_INTERNAL_b9fea0d7_4_k_cu__Z1fd4cuda3std6ranges3__45__cpo4sizeE)
_ZN31_INTERNAL_b9fea0d7_4_k_cu__Z1fd4cuda3std6ranges3__45__cpo4sizeE:
	.zero		1
	.type		_ZN31_INTERNAL_b9fea0d7_4_k_cu__Z1fd6thrust24THRUST_300001_SM_1000_NS12placeholders2_3E,@object
	.size		_ZN31_INTERNAL_b9fea0d7_4_k_cu__Z1fd6thrust24THRUST_300001_SM_1000_NS12placeholders2_3E,(_ZN31_INTERNAL_b9fea0d7_4_k_cu__Z1fd4cuda3std3__45__cpo6cbeginE - _ZN31_INTERNAL_b9fea0d7_4_k_cu__Z1fd6thrust24THRUST_300001_SM_1000_NS12placeholders2_3E)
_ZN31_INTERNAL_b9fea0d7_4_k_cu__Z1fd6thrust24THRUST_300001_SM_1000_NS12placeholders2_3E:
	.zero		1
	.type		_ZN31_INTERNAL_b9fea0d7_4_k_cu__Z1fd4cuda3std3__45__cpo6cbeginE,@object
	.size		_ZN31_INTERNAL_b9fea0d7_4_k_cu__Z1fd4cuda3std3__45__cpo6cbeginE,(_ZN31_INTERNAL_b9fea0d7_4_k_cu__Z1fd4cuda3std6ranges3__45__cpo6cbeginE - _ZN31_INTERNAL_b9fea0d7_4_k_cu__Z1fd4cuda3std3__45__cpo6cbeginE)
_ZN31_INTERNAL_b9fea0d7_4_k_cu__Z1fd4cuda3std3__45__cpo6cbeginE:
	.zero		1
	.type		_ZN31_INTERNAL_b9fea0d7_4_k_cu__Z1fd4cuda3std6ranges3__45__cpo6cbeginE,@object
	.size		_ZN31_INTERNAL_b9fea0d7_4_k_cu__Z1fd4cuda3std6ranges3__45__cpo6cbeginE,(_ZN31_INTERNAL_b9fea0d7_4_k_cu__Z1fd6thrust24THRUST_300001_SM_1000_NS12placeholders2_7E - _ZN31_INTERNAL_b9fea0d7_4_k_cu__Z1fd4cuda3std6ranges3__45__cpo6cbeginE)
_ZN31_INTERNAL_b9fea0d7_4_k_cu__Z1fd4cuda3std6ranges3__45__cpo6cbeginE:
	.zero		1
	.type		_ZN31_INTERNAL_b9fea0d7_4_k_cu__Z1fd6thrust24THRUST_300001_SM_1000_NS12placeholders2_7E,@object
	.size		_ZN31_INTERNAL_b9fea0d7_4_k_cu__Z1fd6thrust24THRUST_300001_SM_1000_NS12placeholders2_7E,(_ZN31_INTERNAL_b9fea0d7_4_k_cu__Z1fd4cuda3std3__45__cpo7crbeginE - _ZN31_INTERNAL_b9fea0d7_4_k_cu__Z1fd6thrust24THRUST_300001_SM_1000_NS12placeholders2_7E)
_ZN31_INTERNAL_b9fea0d7_4_k_cu__Z1fd6thrust24THRUST_300001_SM_1000_NS12placeholders2_7E:
	.zero		1
	.type		_ZN31_INTERNAL_b9fea0d7_4_k_cu__Z1fd4cuda3std3__45__cpo7crbeginE,@object
	.size		_ZN31_INTERNAL_b9fea0d7_4_k_cu__Z1fd4cuda3std3__45__cpo7crbeginE,(_ZN31_INTERNAL_b9fea0d7_4_k_cu__Z1fd4cuda3std6ranges3__45__cpo4nextE - _ZN31_INTERNAL_b9fea0d7_4_k_cu__Z1fd4cuda3std3__45__cpo7crbeginE)
_ZN31_INTERNAL_b9fea0d7_4_k_cu__Z1fd4cuda3std3__45__cpo7crbeginE:
	.zero		1
	.type		_ZN31_INTERNAL_b9fea0d7_4_k_cu__Z1fd4cuda3std6ranges3__45__cpo4nextE,@object
	.size		_ZN31_INTERNAL_b9fea0d7_4_k_cu__Z1fd4cuda3std6ranges3__45__cpo4nextE,(_ZN31_INTERNAL_b9fea0d7_4_k_cu__Z1fd4cuda3std6ranges3__45__cpo4swapE - _ZN31_INTERNAL_b9fea0d7_4_k_cu__Z1fd4cuda3std6ranges3__45__cpo4nextE)
_ZN31_INTERNAL_b9fea0d7_4_k_cu__Z1fd4cuda3std6ranges3__45__cpo4nextE:
	.zero		1
	.type		_ZN31_INTERNAL_b9fea0d7_4_k_cu__Z1fd4cuda3std6ranges3__45__cpo4swapE,@object
	.size		_ZN31_INTERNAL_b9fea0d7_4_k_cu__Z1fd4cuda3std6ranges3__45__cpo4swapE,(_ZN31_INTERNAL_b9fea0d7_4_k_cu__Z1fd6thrust24THRUST_300001_SM_1000_NS8cuda_cub10par_nosyncE - _ZN31_INTERNAL_b9fea0d7_4_k_cu__Z1fd4cuda3std6ranges3__45__cpo4swapE)
_ZN31_INTERNAL_b9fea0d7_4_k_cu__Z1fd4cuda3std6ranges3__45__cpo4swapE:
	.zero		1
	.type		_ZN31_INTERNAL_b9fea0d7_4_k_cu__Z1fd6thrust24THRUST_300001_SM_1000_NS8cuda_cub10par_nosyncE,@object
	.size		_ZN31_INTERNAL_b9fea0d7_4_k_cu__Z1fd6thrust24THRUST_300001_SM_1000_NS8cuda_cub10par_nosyncE,(_ZN31_INTERNAL_b9fea0d7_4_k_cu__Z1fd6thrust24THRUST_300001_SM_1000_NS12placeholders2_9E - _ZN31_INTERNAL_b9fea0d7_4_k_cu__Z1fd6thrust24THRUST_300001_SM_1000_NS8cuda_cub10par_nosyncE)
_ZN31_INTERNAL_b9fea0d7_4_k_cu__Z1fd6thrust24THRUST_300001_SM_1000_NS8cuda_cub10par_nosyncE:
	.zero		1
	.type		_ZN31_INTERNAL_b9fea0d7_4_k_cu__Z1fd6thrust24THRUST_300001_SM_1000_NS12placeholders2_9E,@object
	.size		_ZN31_INTERNAL_b9fea0d7_4_k_cu__Z1fd6thrust24THRUST_300001_SM_1000_NS12placeholders2_9E,(_ZN31_INTERNAL_b9fea0d7_4_k_cu__Z1fd4cuda3std3__433_GLOBAL__N__b9fea0d7_4_k_cu__Z1fd6ignoreE - _ZN31_INTERNAL_b9fea0d7_4_k_cu__Z1fd6thrust24THRUST_300001_SM_1000_NS12placeholders2_9E)
_ZN31_INTERNAL_b9fea0d7_4_k_cu__Z1fd6thrust24THRUST_300001_SM_1000_NS12placeholders2_9E:
	.zero		1
	.type		_ZN31_INTERNAL_b9fea0d7_4_k_cu__Z1fd4cuda3std3__433_GLOBAL__N__b9fea0d7_4_k_cu__Z1fd6ignoreE,@object
	.size		_ZN31_INTERNAL_b9fea0d7_4_k_cu__Z1fd4cuda3std3__433_GLOBAL__N__b9fea0d7_4_k_cu__Z1fd6ignoreE,(_ZN31_INTERNAL_b9fea0d7_4_k_cu__Z1fd4cuda3std6ranges3__45__cpo4dataE - _ZN31_INTERNAL_b9fea0d7_4_k_cu__Z1fd4cuda3std3__433_GLOBAL__N__b9fea0d7_4_k_cu__Z1fd6ignoreE)
_ZN31_INTERNAL_b9fea0d7_4_k_cu__Z1fd4cuda3std3__433_GLOBAL__N__b9fea0d7_4_k_cu__Z1fd6ignoreE:
	.zero		1
	.type		_ZN31_INTERNAL_b9fea0d7_4_k_cu__Z1fd4cuda3std6ranges3__45__cpo4dataE,@object
	.size		_ZN31_INTERNAL_b9fea0d7_4_k_cu__Z1fd4cuda3std6ranges3__45__cpo4dataE,(_ZN31_INTERNAL_b9fea0d7_4_k_cu__Z1fd6thrust24THRUST_300001_SM_1000_NS12placeholders2_1E - _ZN31_INTERNAL_b9fea0d7_4_k_cu__Z1fd4cuda3std6ranges3__45__cpo4dataE)
_ZN31_INTERNAL_b9fea0d7_4_k_cu__Z1fd4cuda3std6ranges3__45__cpo4dataE:
	.zero		1
	.type		_ZN31_INTERNAL_b9fea0d7_4_k_cu__Z1fd6thrust24THRUST_300001_SM_1000_NS12placeholders2_1E,@object
	.size		_ZN31_INTERNAL_b9fea0d7_4_k_cu__Z1fd6thrust24THRUST_300001_SM_1000_NS12placeholders2_1E,(_ZN31_INTERNAL_b9fea0d7_4_k_cu__Z1fd4cuda3std3__45__cpo5beginE - _ZN31_INTERNAL_b9fea0d7_4_k_cu__Z1fd6thrust24THRUST_300001_SM_1000_NS12placeholders2_1E)
_ZN31_INTERNAL_b9fea0d7_4_k_cu__Z1fd6thrust24THRUST_300001_SM_1000_NS12placeholders2_1E:
	.zero		1
	.type		_ZN31_INTERNAL_b9fea0d7_4_k_cu__Z1fd4cuda3std3__45__cpo5beginE,@object
	.size		_ZN31_INTERNAL_b9fea0d7_4_k_cu__Z1fd4cuda3std3__45__cpo5beginE,(_ZN31_INTERNAL_b9fea0d7_4_k_cu__Z1fd4cuda3std6ranges3__45__cpo5beginE - _ZN31_INTERNAL_b9fea0d7_4_k_cu__Z1fd4cuda3std3__45__cpo5beginE)
_ZN31_INTERNAL_b9fea0d7_4_k_cu__Z1fd4cuda3std3__45__cpo5beginE:
	.zero		1
	.type		_ZN31_INTERNAL_b9fea0d7_4_k_cu__Z1fd4cuda3std6ranges3__45__cpo5beginE,@object
	.size		_ZN31_INTERNAL_b9fea0d7_4_k_cu__Z1fd4cuda3std6ranges3__45__cpo5beginE,(_ZN31_INTERNAL_b9fea0d7_4_k_cu__Z1fd6thrust24THRUST_300001_SM_1000_NS12placeholders2_5E - _ZN31_INTERNAL_b9fea0d7_4_k_cu__Z1fd4cuda3std6ranges3__45__cpo5beginE)
_ZN31_INTERNAL_b9fea0d7_4_k_cu__Z1fd4cuda3std6ranges3__45__cpo5beginE:
	.zero		1
	.type		_ZN31_INTERNAL_b9fea0d7_4_k_cu__Z1fd6thrust24THRUST_300001_SM_1000_NS12placeholders2_5E,@object
	.size		_ZN31_INTERNAL_b9fea0d7_4_k_cu__Z1fd6thrust24THRUST_300001_SM_1000_NS12placeholders2_5E,(_ZN31_INTERNAL_b9fea0d7_4_k_cu__Z1fd4cuda3std3__45__cpo6rbeginE - _ZN31_INTERNAL_b9fea0d7_4_k_cu__Z1fd6thrust24THRUST_300001_SM_1000_NS12placeholders2_5E)
_ZN31_INTERNAL_b9fea0d7_4_k_cu__Z1fd6thrust24THRUST_300001_SM_1000_NS12placeholders2_5E:
	.zero		1
	.type		_ZN31_INTERNAL_b9fea0d7_4_k_cu__Z1fd4cuda3std3__45__cpo6rbeginE,@object
	.size		_ZN31_INTERNAL_b9fea0d7_4_k_cu__Z1fd4cuda3std3__45__cpo6rbeginE,(_ZN31_INTERNAL_b9fea0d7_4_k_cu__Z1fd4cuda3std6ranges3__45__cpo7advanceE - _ZN31_INTERNAL_b9fea0d7_4_k_cu__Z1fd4cuda3std3__45__cpo6rbeginE)
_ZN31_INTERNAL_b9fea0d7_4_k_cu__Z1fd4cuda3std3__45__cpo6rbeginE:
	.zero		1
	.type		_ZN31_INTERNAL_b9fea0d7_4_k_cu__Z1fd4cuda3std6ranges3__45__cpo7advanceE,@object
	.size		_ZN31_INTERNAL_b9fea0d7_4_k_cu__Z1fd4cuda3std6ranges3__45__cpo7advanceE,(_ZN31_INTERNAL_b9fea0d7_4_k_cu__Z1fd4cuda3std3__47nulloptE - _ZN31_INTERNAL_b9fea0d7_4_k_cu__Z1fd4cuda3std6ranges3__45__cpo7advanceE)
_ZN31_INTERNAL_b9fea0d7_4_k_cu__Z1fd4cuda3std6ranges3__45__cpo7advanceE:
	.zero		1
	.type		_ZN31_INTERNAL_b9fea0d7_4_k_cu__Z1fd4cuda3std3__47nulloptE,@object
	.size		_ZN31_INTERNAL_b9fea0d7_4_k_cu__Z1fd4cuda3std3__47nulloptE,(_ZN31_INTERNAL_b9fea0d7_4_k_cu__Z1fd4cuda3std6ranges3__45__cpo8distanceE - _ZN31_INTERNAL_b9fea0d7_4_k_cu__Z1fd4cuda3std3__47nulloptE)
_ZN31_INTERNAL_b9fea0d7_4_k_cu__Z1fd4cuda3std3__47nulloptE:
	.zero		1
	.type		_ZN31_INTERNAL_b9fea0d7_4_k_cu__Z1fd4cuda3std6ranges3__45__cpo8distanceE,@object
	.size		_ZN31_INTERNAL_b9fea0d7_4_k_cu__Z1fd4cuda3std6ranges3__45__cpo8distanceE,(_ZN31_INTERNAL_b9fea0d7_4_k_cu__Z1fd6thrust24THRUST_300001_SM_1000_NS12placeholders3_10E - _ZN31_INTERNAL_b9fea0d7_4_k_cu__Z1fd4cuda3std6ranges3__45__cpo8distanceE)
_ZN31_INTERNAL_b9fea0d7_4_k_cu__Z1fd4cuda3std6ranges3__45__cpo8distanceE:
	.zero		1
	.type		_ZN31_INTERNAL_b9fea0d7_4_k_cu__Z1fd6thrust24THRUST_300001_SM_1000_NS12placeholders3_10E,@object
	.size		_ZN31_INTERNAL_b9fea0d7_4_k_cu__Z1fd6thrust24THRUST_300001_SM_1000_NS12placeholders3_10E,(_ZN31_INTERNAL_b9fea0d7_4_k_cu__Z1fd4cuda3std3__419piecewise_constructE - _ZN31_INTERNAL_b9fea0d7_4_k_cu__Z1fd6thrust24THRUST_300001_SM_1000_NS12placeholders3_10E)
_ZN31_INTERNAL_b9fea0d7_4_k_cu__Z1fd6thrust24THRUST_300001_SM_1000_NS12placeholders3_10E:
	.zero		1
	.type		_ZN31_INTERNAL_b9fea0d7_4_k_cu__Z1fd4cuda3std3__419piecewise_constructE,@object
	.size		_ZN31_INTERNAL_b9fea0d7_4_k_cu__Z1fd4cuda3std3__419piecewise_constructE,(_ZN31_INTERNAL_b9fea0d7_4_k_cu__Z1fd4cuda3std6ranges3__45__cpo5cdataE - _ZN31_INTERNAL_b9fea0d7_4_k_cu__Z1fd4cuda3std3__419piecewise_constructE)
_ZN31_INTERNAL_b9fea0d7_4_k_cu__Z1fd4cuda3std3__419piecewise_constructE:
	.zero		1
	.type		_ZN31_INTERNAL_b9fea0d7_4_k_cu__Z1fd4cuda3std6ranges3__45__cpo5cdataE,@object
	.size		_ZN31_INTERNAL_b9fea0d7_4_k_cu__Z1fd4cuda3std6ranges3__45__cpo5cdataE,(_ZN31_INTERNAL_b9fea0d7_4_k_cu__Z1fd6thrust24THRUST_300001_SM_1000_NS12placeholders2_2E - _ZN31_INTERNAL_b9fea0d7_4_k_cu__Z1fd4cuda3std6ranges3__45__cpo5cdataE)
_ZN31_INTERNAL_b9fea0d7_4_k_cu__Z1fd4cuda3std6ranges3__45__cpo5cdataE:
	.zero		1
	.type		_ZN31_INTERNAL_b9fea0d7_4_k_cu__Z1fd6thrust24THRUST_300001_SM_1000_NS12placeholders2_2E,@object
	.size		_ZN31_INTERNAL_b9fea0d7_4_k_cu__Z1fd6thrust24THRUST_300001_SM_1000_NS12placeholders2_2E,(_ZN31_INTERNAL_b9fea0d7_4_k_cu__Z1fd4cuda3std3__45__cpo3endE - _ZN31_INTERNAL_b9fea0d7_4_k_cu__Z1fd6thrust24THRUST_300001_SM_1000_NS12placeholders2_2E)
_ZN31_INTERNAL_b9fea0d7_4_k_cu__Z1fd6thrust24THRUST_300001_SM_1000_NS12placeholders2_2E:
	.zero		1
	.type		_ZN31_INTERNAL_b9fea0d7_4_k_cu__Z1fd4cuda3std3__45__cpo3endE,@object
	.size		_ZN31_INTERNAL_b9fea0d7_4_k_cu__Z1fd4cuda3std3__45__cpo3endE,(_ZN31_INTERNAL_b9fea0d7_4_k_cu__Z1fd4cuda3std6ranges3__45__cpo3endE - _ZN31_INTERNAL_b9fea0d7_4_k_cu__Z1fd4cuda3std3__45__cpo3endE)
_ZN31_INTERNAL_b9fea0d7_4_k_cu__Z1fd4cuda3std3__45__cpo3endE:
	.zero		1
	.type		_ZN31_INTERNAL_b9fea0d7_4_k_cu__Z1fd4cuda3std6ranges3__45__cpo3endE,@object
	.size		_ZN31_INTERNAL_b9fea0d7_4_k_cu__Z1fd4cuda3std6ranges3__45__cpo3endE,(_ZN31_INTERNAL_b9fea0d7_4_k_cu__Z1fd6thrust24THRUST_300001_SM_1000_NS12placeholders2_6E - _ZN31_INTERNAL_b9fea0d7_4_k_cu__Z1fd4cuda3std6ranges3__45__cpo3endE)
_ZN31_INTERNAL_b9fea0d7_4_k_cu__Z1fd4cuda3std6ranges3__45__cpo3endE:
	.zero		1
	.type		_ZN31_INTERNAL_b9fea0d7_4_k_cu__Z1fd6thrust24THRUST_300001_SM_1000_NS12placeholders2_6E,@object
	.size		_ZN31_INTERNAL_b9fea0d7_4_k_cu__Z1fd6thrust24THRUST_300001_SM_1000_NS12placeholders2_6E,(_ZN31_INTERNAL_b9fea0d7_4_k_cu__Z1fd4cuda3std3__45__cpo4rendE - _ZN31_INTERNAL_b9fea0d7_4_k_cu__Z1fd6thrust24THRUST_300001_SM_1000_NS12placeholders2_6E)
_ZN31_INTERNAL_b9fea0d7_4_k_cu__Z1fd6thrust24THRUST_300001_SM_1000_NS12placeholders2_6E:
	.zero		1
	.type		_ZN31_INTERNAL_b9fea0d7_4_k_cu__Z1fd4cuda3std3__45__cpo4rendE,@object
	.size		_ZN31_INTERNAL_b9fea0d7_4_k_cu__Z1fd4cuda3std3__45__cpo4rendE,(_ZN31_INTERNAL_b9fea0d7_4_k_cu__Z1fd4cuda3std6ranges3__45__cpo9iter_swapE - _ZN31_INTERNAL_b9fea0d7_4_k_cu__Z1fd4cuda3std3__45__cpo4rendE)
_ZN31_INTERNAL_b9fea0d7_4_k_cu__Z1fd4cuda3std3__45__cpo4rendE:
	.zero		1
	.type		_ZN31_INTERNAL_b9fea0d7_4_k_cu__Z1fd4cuda3std6ranges3__45__cpo9iter_swapE,@object
	.size		_ZN31_INTERNAL_b9fea0d7_4_k_cu__Z1fd4cuda3std6ranges3__45__cpo9iter_swapE,(_ZN31_INTERNAL_b9fea0d7_4_k_cu__Z1fd4cuda3std3__48unexpectE - _ZN31_INTERNAL_b9fea0d7_4_k_cu__Z1fd4cuda3std6ranges3__45__cpo9iter_swapE)
_ZN31_INTERNAL_b9fea0d7_4_k_cu__Z1fd4cuda3std6ranges3__45__cpo9iter_swapE:
	.zero		1
	.type		_ZN31_INTERNAL_b9fea0d7_4_k_cu__Z1fd4cuda3std3__48unexpectE,@object
	.size		_ZN31_INTERNAL_b9fea0d7_4_k_cu__Z1fd4cuda3std3__48unexpectE,(_ZN31_INTERNAL_b9fea0d7_4_k_cu__Z1fd6thrust24THRUST_300001_SM_1000_NS8cuda_cub3parE - _ZN31_INTERNAL_b9fea0d7_4_k_cu__Z1fd4cuda3std3__48unexpectE)
_ZN31_INTERNAL_b9fea0d7_4_k_cu__Z1fd4cuda3std3__48unexpectE:
	.zero		1
	.type		_ZN31_INTERNAL_b9fea0d7_4_k_cu__Z1fd6thrust24THRUST_300001_SM_1000_NS8cuda_cub3parE,@object
	.size		_ZN31_INTERNAL_b9fea0d7_4_k_cu__Z1fd6thrust24THRUST_300001_SM_1000_NS8cuda_cub3parE,(_ZN31_INTERNAL_b9fea0d7_4_k_cu__Z1fd6thrust24THRUST_300001_SM_1000_NS12placeholders2_4E - _ZN31_INTERNAL_b9fea0d7_4_k_cu__Z1fd6thrust24THRUST_300001_SM_1000_NS8cuda_cub3parE)
_ZN31_INTERNAL_b9fea0d7_4_k_cu__Z1fd6thrust24THRUST_300001_SM_1000_NS8cuda_cub3parE:
	.zero		1
	.type		_ZN31_INTERNAL_b9fea0d7_4_k_cu__Z1fd6thrust24THRUST_300001_SM_1000_NS12placeholders2_4E,@object
	.size		_ZN31_INTERNAL_b9fea0d7_4_k_cu__Z1fd6thrust24THRUST_300001_SM_1000_NS12placeholders2_4E,(_ZN31_INTERNAL_b9fea0d7_4_k_cu__Z1fd4cuda3std3__45__cpo4cendE - _ZN31_INTERNAL_b9fea0d7_4_k_cu__Z1fd6thrust24THRUST_300001_SM_1000_NS12placeholders2_4E)
_ZN31_INTERNAL_b9fea0d7_4_k_cu__Z1fd6thrust24THRUST_300001_SM_1000_NS12placeholders2_4E:
	.zero		1
	.type		_ZN31_INTERNAL_b9fea0d7_4_k_cu__Z1fd4cuda3std3__45__cpo4cendE,@object
	.size		_ZN31_INTERNAL_b9fea0d7_4_k_cu__Z1fd4cuda3std3__45__cpo4cendE,(_ZN31_INTERNAL_b9fea0d7_4_k_cu__Z1fd4cuda3std6ranges3__45__cpo4cendE - _ZN31_INTERNAL_b9fea0d7_4_k_cu__Z1fd4cuda3std3__45__cpo4cendE)
_ZN31_INTERNAL_b9fea0d7_4_k_cu__Z1fd4cuda3std3__45__cpo4cendE:
	.zero		1
	.type		_ZN31_INTERNAL_b9fea0d7_4_k_cu__Z1fd4cuda3std6ranges3__45__cpo4cendE,@object
	.size		_ZN31_INTERNAL_b9fea0d7_4_k_cu__Z1fd4cuda3std6ranges3__45__cpo4cendE,(_ZN31_INTERNAL_b9fea0d7_4_k_cu__Z1fd4cuda3std3__420unreachable_sentinelE - _ZN31_INTERNAL_b9fea0d7_4_k_cu__Z1fd4cuda3std6ranges3__45__cpo4cendE)
_ZN31_INTERNAL_b9fea0d7_4_k_cu__Z1fd4cuda3std6ranges3__45__cpo4cendE:
	.zero		1
	.type		_ZN31_INTERNAL_b9fea0d7_4_k_cu__Z1fd4cuda3std3__420unreachable_sentinelE,@object
	.size		_ZN31_INTERNAL_b9fea0d7_4_k_cu__Z1fd4cuda3std3__420unreachable_sentinelE,(_ZN31_INTERNAL_b9fea0d7_4_k_cu__Z1fd4cuda3std6ranges3__45__cpo5ssizeE - _ZN31_INTERNAL_b9fea0d7_4_k_cu__Z1fd4cuda3std3__420unreachable_sentinelE)
_ZN31_INTERNAL_b9fea0d7_4_k_cu__Z1fd4cuda3std3__420unreachable_sentinelE:
	.zero		1
	.type		_ZN31_INTERNAL_b9fea0d7_4_k_cu__Z1fd4cuda3std6ranges3__45__cpo5ssizeE,@object
	.size		_ZN31_INTERNAL_b9fea0d7_4_k_cu__Z1fd4cuda3std6ranges3__45__cpo5ssizeE,(_ZN31_INTERNAL_b9fea0d7_4_k_cu__Z1fd6thrust24THRUST_300001_SM_1000_NS12placeholders2_8E - _ZN31_INTERNAL_b9fea0d7_4_k_cu__Z1fd4cuda3std6ranges3__45__cpo5ssizeE)
_ZN31_INTERNAL_b9fea0d7_4_k_cu__Z1fd4cuda3std6ranges3__45__cpo5ssizeE:
	.zero		1
	.type		_ZN31_INTERNAL_b9fea0d7_4_k_cu__Z1fd6thrust24THRUST_300001_SM_1000_NS12placeholders2_8E,@object
	.size		_ZN31_INTERNAL_b9fea0d7_4_k_cu__Z1fd6thrust24THRUST_300001_SM_1000_NS12placeholders2_8E,(_ZN31_INTERNAL_b9fea0d7_4_k_cu__Z1fd4cuda3std3__45__cpo5crendE - _ZN31_INTERNAL_b9fea0d7_4_k_cu__Z1fd6thrust24THRUST_300001_SM_1000_NS12placeholders2_8E)
_ZN31_INTERNAL_b9fea0d7_4_k_cu__Z1fd6thrust24THRUST_300001_SM_1000_NS12placeholders2_8E:
	.zero		1
	.type		_ZN31_INTERNAL_b9fea0d7_4_k_cu__Z1fd4cuda3std3__45__cpo5crendE,@object
	.size		_ZN31_INTERNAL_b9fea0d7_4_k_cu__Z1fd4cuda3std3__45__cpo5crendE,(_ZN31_INTERNAL_b9fea0d7_4_k_cu__Z1fd4cuda3std6ranges3__45__cpo4prevE - _ZN31_INTERNAL_b9fea0d7_4_k_cu__Z1fd4cuda3std3__45__cpo5crendE)
_ZN31_INTERNAL_b9fea0d7_4_k_cu__Z1fd4cuda3std3__45__cpo5crendE:
	.zero		1
	.type		_ZN31_INTERNAL_b9fea0d7_4_k_cu__Z1fd4cuda3std6ranges3__45__cpo4prevE,@object
	.size		_ZN31_INTERNAL_b9fea0d7_4_k_cu__Z1fd4cuda3std6ranges3__45__cpo4prevE,(_ZN31_INTERNAL_b9fea0d7_4_k_cu__Z1fd4cuda3std6ranges3__45__cpo9iter_moveE - _ZN31_INTERNAL_b9fea0d7_4_k_cu__Z1fd4cuda3std6ranges3__45__cpo4prevE)
_ZN31_INTERNAL_b9fea0d7_4_k_cu__Z1fd4cuda3std6ranges3__45__cpo4prevE:
	.zero		1
	.type		_ZN31_INTERNAL_b9fea0d7_4_k_cu__Z1fd4cuda3std6ranges3__45__cpo9iter_moveE,@object
	.size		_ZN31_INTERNAL_b9fea0d7_4_k_cu__Z1fd4cuda3std6ranges3__45__cpo9iter_moveE,(_ZN31_INTERNAL_b9fea0d7_4_k_cu__Z1fd6thrust24THRUST_300001_SM_1000_NS6system6detail10sequential3seqE - _ZN31_INTERNAL_b9fea0d7_4_k_cu__Z1fd4cuda3std6ranges3__45__cpo9iter_moveE)
_ZN31_INTERNAL_b9fea0d7_4_k_cu__Z1fd4cuda3std6ranges3__45__cpo9iter_moveE:
	.zero		1
	.type		_ZN31_INTERNAL_b9fea0d7_4_k_cu__Z1fd6thrust24THRUST_300001_SM_1000_NS6system6detail10sequential3seqE,@object
	.size		_ZN31_INTERNAL_b9fea0d7_4_k_cu__Z1fd6thrust24THRUST_300001_SM_1000_NS6system6detail10sequential3seqE,(.L_31 - _ZN31_INTERNAL_b9fea0d7_4_k_cu__Z1fd6thrust24THRUST_300001_SM_1000_NS6system6detail10sequential3seqE)
_ZN31_INTERNAL_b9fea0d7_4_k_cu__Z1fd6thrust24THRUST_300001_SM_1000_NS6system6detail10sequential3seqE:
	.zero		1
.L_31:


//--------------------- .nv.constant0._ZN3cub18CUB_300001_SM_10006detail9transform16transform_kernelINS2_10policy_hubILb1EN4cuda3std3__45tupleIJN6thrust24THRUST_300001_SM_1000_NS6detail15normal_iteratorINSA_10device_ptrIdEEEEEEEE10policy1000El7NewthonIdESF_JPdEEEvT0_iT1_T2_DpNS2_10kernel_argIT3_EE --------------------------
	.section	.nv.constant0._ZN3cub18CUB_300001_SM_10006detail9transform16transform_kernelINS2_10policy_hubILb1EN4cuda3std3__45tupleIJN6thrust24THRUST_300001_SM_1000_NS6detail15normal_iteratorINSA_10device_ptrIdEEEEEEEE10policy1000El7NewthonIdESF_JPdEEEvT0_iT1_T2_DpNS2_10kernel_argIT3_EE,"a",@progbits
	.sectionflags	@""
	.align	4
.nv.constant0._ZN3cub18CUB_300001_SM_10006detail9transform16transform_kernelINS2_10policy_hubILb1EN4cuda3std3__45tupleIJN6thrust24THRUST_300001_SM_1000_NS6detail15normal_iteratorINSA_10device_ptrIdEEEEEEEE10policy1000El7NewthonIdESF_JPdEEEvT0_iT1_T2_DpNS2_10kernel_argIT3_EE:
	.zero		944


//--------------------- .nv.constant0._ZN3cub18CUB_300001_SM_10006detail9transform16transform_kernelINS2_10policy_hubILb1EN4cuda3std3__45tupleIJN6thrust24THRUST_300001_SM_1000_NS6detail15normal_iteratorINSA_10device_ptrIdEEEEEEEE10policy1000Ei7NewthonIdESF_JPdEEEvT0_iT1_T2_DpNS2_10kernel_argIT3_EE --------------------------
	.section	.nv.constant0._ZN3cub18CUB_300001_SM_10006detail9transform16transform_kernelINS2_10policy_hubILb1EN4cuda3std3__45tupleIJN6thrust24THRUST_300001_SM_1000_NS6detail15normal_iteratorINSA_10device_ptrIdEEEEEEEE10policy1000Ei7NewthonIdESF_JPdEEEvT0_iT1_T2_DpNS2_10kernel_argIT3_EE,"a",@progbits
	.sectionflags	@""
	.align	4
.nv.constant0._ZN3cub18CUB_300001_SM_10006detail9transform16transform_kernelINS2_10policy_hubILb1EN4cuda3std3__45tupleIJN6thrust24THRUST_300001_SM_1000_NS6detail15normal_iteratorINSA_10device_ptrIdEEEEEEEE10policy1000Ei7NewthonIdESF_JPdEEEvT0_iT1_T2_DpNS2_10kernel_argIT3_EE:
	.zero		936


//--------------------- .nv.constant0._ZN3cub18CUB_300001_SM_10006detail8for_each13static_kernelINS2_12policy_hub_t12policy_500_tEmN6thrust24THRUST_300001_SM_1000_NS8cuda_cub20__uninitialized_fill7functorINS7_10device_ptrIdEEdEEEEvT0_T1_ --------------------------
	.section	.nv.constant0._ZN3cub18CUB_300001_SM_10006detail8for_each13static_kernelINS2_12policy_hub_t12policy_500_tEmN6thrust24THRUST_300001_SM_1000_NS8cuda_cub20__uninitialized_fill7functorINS7_10device_ptrIdEEdEEEEvT0_T1_,"a",@progbits
	.sectionflags	@""
	.align	4
.nv.constant0._ZN3cub18CUB_300001_SM_10006detail8for_each13static_kernelINS2_12policy_hub_t12policy_500_tEmN6thrust24THRUST_300001_SM_1000_NS8cuda_cub20__uninitialized_fill7functorINS7_10device_ptrIdEEdEEEEvT0_T1_:
	.zero		920


//--------------------- .nv.constant0._ZN3cub18CUB_300001_SM_10006detail11EmptyKernelIvEEvv --------------------------
	.section	.nv.constant0._ZN3cub18CUB_300001_SM_10006detail11EmptyKernelIvEEvv,"a",@progbits
	.sectionflags	@""
	.align	4
.nv.constant0._ZN3cub18CUB_300001_SM_10006detail11EmptyKernelIvEEvv:
	.zero		896


//--------------------- SYMBOLS --------------------------

	.type		.nv.reservedSmem.offset0,@object
	.size		.nv.reservedSmem.offset0,0x4
